//
// Generated by NVIDIA NVVM Compiler
//
// Compiler Build ID: CL-36424714
// Cuda compilation tools, release 13.0, V13.0.88
// Based on NVVM 20.0.0
//

.version 9.0
.target sm_100
.address_size 64

	// .globl	_Z15rope_f32_kernelPKfPfii
.global .align 4 .b8 __cudart_i2opi_f[24] = {65, 144, 67, 60, 153, 149, 98, 219, 192, 221, 52, 245, 209, 87, 39, 252, 41, 21, 68, 78, 110, 131, 249, 162};

.visible .entry _Z15rope_f32_kernelPKfPfii(
	.param .u64 .ptr .align 1 _Z15rope_f32_kernelPKfPfii_param_0,
	.param .u64 .ptr .align 1 _Z15rope_f32_kernelPKfPfii_param_1,
	.param .u32 _Z15rope_f32_kernelPKfPfii_param_2,
	.param .u32 _Z15rope_f32_kernelPKfPfii_param_3
)
{
	.local .align 4 .b8 	__local_depot0[28];
	.reg .b64 	%SP;
	.reg .b64 	%SPL;
	.reg .pred 	%p<23>;
	.reg .b32 	%r<98>;
	.reg .b32 	%f<105>;
	.reg .b64 	%rd<46>;
	.reg .b64 	%fd<5>;

	mov.u64 	%SPL, __local_depot0;
	ld.param.u64 	%rd16, [_Z15rope_f32_kernelPKfPfii_param_0];
	ld.param.u64 	%rd17, [_Z15rope_f32_kernelPKfPfii_param_1];
	ld.param.u32 	%r32, [_Z15rope_f32_kernelPKfPfii_param_2];
	ld.param.u32 	%r31, [_Z15rope_f32_kernelPKfPfii_param_3];
	add.u64 	%rd1, %SPL, 0;
	mov.u32 	%r33, %ctaid.x;
	mov.u32 	%r34, %ntid.x;
	mov.u32 	%r35, %tid.x;
	mad.lo.s32 	%r1, %r33, %r34, %r35;
	mul.lo.s32 	%r36, %r31, %r32;
	setp.ge.u32 	%p1, %r1, %r36;
	@%p1 bra 	$L__BB0_21;
	div.u32 	%r2, %r1, %r31;
	mul.lo.s32 	%r37, %r2, %r31;
	sub.s32 	%r3, %r1, %r37;
	cvt.rn.f32.u32 	%f16, %r3;
	add.f32 	%f17, %f16, %f16;
	cvt.rn.f32.s32 	%f18, %r31;
	add.f32 	%f19, %f18, %f18;
	div.rn.f32 	%f1, %f17, %f19;
	setp.eq.f32 	%p2, %f1, 0f00000000;
	mov.f32 	%f102, 0f3F800000;
	@%p2 bra 	$L__BB0_4;
	mov.f32 	%f20, 0fB0D40000;
	mov.f32 	%f21, 0f3EE68EBF;
	mul.rn.f32 	%f22, %f21, %f20;
	mov.f32 	%f23, 0f3D21D42E;
	mov.f32 	%f24, 0f3DF7B084;
	mul.rn.f32 	%f25, %f24, %f23;
	mul.f32 	%f26, %f25, 0f40400000;
	fma.rn.f32 	%f27, %f22, 0f3FB8AA3B, 0f34C28212;
	fma.rn.f32 	%f28, 0f3E4B8A05, 0f32A55E34, %f27;
	fma.rn.f32 	%f29, %f26, %f22, %f28;
	fma.rn.f32 	%f30, %f25, 0f3E4B8A05, %f29;
	mov.f32 	%f31, 0f41549694;
	add.rn.f32 	%f32, %f31, %f30;
	mul.rn.f32 	%f33, %f32, %f1;
	cvt.rni.f32.f32 	%f34, %f33;
	sub.f32 	%f35, %f33, %f34;
	neg.f32 	%f36, %f33;
	fma.rn.f32 	%f37, %f32, %f1, %f36;
	mov.f32 	%f38, 0fC1549694;
	add.rn.f32 	%f39, %f32, %f38;
	neg.f32 	%f40, %f39;
	add.rn.f32 	%f41, %f30, %f40;
	fma.rn.f32 	%f42, %f41, %f1, %f37;
	add.f32 	%f43, %f35, %f42;
	setp.gt.f32 	%p3, %f34, 0f00000000;
	selp.b32 	%r38, 0, -2097152000, %p3;
	abs.f32 	%f44, %f1;
	setp.num.f32 	%p4, %f44, %f44;
	setp.lt.f32 	%p5, %f33, 0f00000000;
	selp.f32 	%f45, 0f00000000, 0f7F800000, %p5;
	abs.f32 	%f46, %f33;
	setp.gt.f32 	%p6, %f46, 0f43180000;
	cvt.rzi.s32.f32 	%r39, %f34;
	shl.b32 	%r40, %r39, 23;
	sub.s32 	%r41, %r40, %r38;
	mov.b32 	%f47, %r41;
	add.s32 	%r42, %r38, 2130706432;
	mov.b32 	%f48, %r42;
	fma.rn.f32 	%f49, %f43, 0f391FCB8E, 0f3AAF85ED;
	fma.rn.f32 	%f50, %f49, %f43, 0f3C1D9856;
	fma.rn.f32 	%f51, %f50, %f43, 0f3D6357BB;
	fma.rn.f32 	%f52, %f51, %f43, 0f3E75FDEC;
	fma.rn.f32 	%f53, %f52, %f43, 0f3F317218;
	fma.rn.f32 	%f54, %f53, %f43, 0f3F800000;
	mul.f32 	%f55, %f54, %f48;
	mul.f32 	%f56, %f55, %f47;
	selp.f32 	%f102, %f45, %f56, %p6;
	@%p4 bra 	$L__BB0_4;
	mov.f32 	%f57, 0f461C4000;
	add.rn.f32 	%f102, %f57, %f1;
$L__BB0_4:
	rcp.rn.f32 	%f58, %f102;
	cvt.rn.f32.u32 	%f59, %r2;
	mul.f32 	%f5, %f58, %f59;
	mul.f32 	%f60, %f5, 0f3F22F983;
	cvt.rni.s32.f32 	%r97, %f60;
	cvt.rn.f32.s32 	%f61, %r97;
	fma.rn.f32 	%f62, %f61, 0fBFC90FDA, %f5;
	fma.rn.f32 	%f63, %f61, 0fB3A22168, %f62;
	fma.rn.f32 	%f104, %f61, 0fA7C234C5, %f63;
	abs.f32 	%f7, %f5;
	setp.ltu.f32 	%p7, %f7, 0f47CE4780;
	mov.u32 	%r93, %r97;
	mov.f32 	%f103, %f104;
	@%p7 bra 	$L__BB0_12;
	setp.neu.f32 	%p8, %f7, 0f7F800000;
	@%p8 bra 	$L__BB0_7;
	mov.f32 	%f66, 0f00000000;
	mul.rn.f32 	%f103, %f5, %f66;
	mov.b32 	%r93, 0;
	bra.uni 	$L__BB0_12;
$L__BB0_7:
	mov.b32 	%r5, %f5;
	shl.b32 	%r44, %r5, 8;
	or.b32  	%r6, %r44, -2147483648;
	mov.b64 	%rd42, 0;
	mov.b32 	%r90, 0;
	mov.u64 	%rd40, __cudart_i2opi_f;
	mov.u64 	%rd41, %rd1;
$L__BB0_8:
	.pragma "nounroll";
	ld.global.nc.u32 	%r45, [%rd40];
	mad.wide.u32 	%rd21, %r45, %r6, %rd42;
	shr.u64 	%rd42, %rd21, 32;
	st.local.u32 	[%rd41], %rd21;
	add.s32 	%r90, %r90, 1;
	add.s64 	%rd41, %rd41, 4;
	add.s64 	%rd40, %rd40, 4;
	setp.ne.s32 	%p9, %r90, 6;
	@%p9 bra 	$L__BB0_8;
	shr.u32 	%r46, %r5, 23;
	st.local.u32 	[%rd1+24], %rd42;
	and.b32  	%r9, %r46, 31;
	and.b32  	%r47, %r46, 224;
	add.s32 	%r48, %r47, -128;
	shr.u32 	%r49, %r48, 5;
	mul.wide.u32 	%rd22, %r49, 4;
	sub.s64 	%rd8, %rd1, %rd22;
	ld.local.u32 	%r91, [%rd8+24];
	ld.local.u32 	%r92, [%rd8+20];
	setp.eq.s32 	%p10, %r9, 0;
	@%p10 bra 	$L__BB0_11;
	shf.l.wrap.b32 	%r91, %r92, %r91, %r9;
	ld.local.u32 	%r50, [%rd8+16];
	shf.l.wrap.b32 	%r92, %r50, %r92, %r9;
$L__BB0_11:
	shr.u32 	%r51, %r91, 30;
	shf.l.wrap.b32 	%r52, %r92, %r91, 2;
	shl.b32 	%r53, %r92, 2;
	shr.u32 	%r54, %r52, 31;
	add.s32 	%r55, %r54, %r51;
	neg.s32 	%r56, %r55;
	setp.lt.s32 	%p11, %r5, 0;
	selp.b32 	%r93, %r56, %r55, %p11;
	xor.b32  	%r57, %r52, %r5;
	shr.s32 	%r58, %r52, 31;
	xor.b32  	%r59, %r58, %r52;
	xor.b32  	%r60, %r58, %r53;
	cvt.u64.u32 	%rd23, %r59;
	shl.b64 	%rd24, %rd23, 32;
	cvt.u64.u32 	%rd25, %r60;
	or.b64  	%rd26, %rd24, %rd25;
	cvt.rn.f64.s64 	%fd1, %rd26;
	mul.f64 	%fd2, %fd1, 0d3BF921FB54442D19;
	cvt.rn.f32.f64 	%f64, %fd2;
	neg.f32 	%f65, %f64;
	setp.lt.s32 	%p12, %r57, 0;
	selp.f32 	%f103, %f65, %f64, %p12;
$L__BB0_12:
	setp.ltu.f32 	%p13, %f7, 0f47CE4780;
	mul.rn.f32 	%f67, %f103, %f103;
	and.b32  	%r62, %r93, 1;
	setp.eq.b32 	%p14, %r62, 1;
	selp.f32 	%f68, 0f3F800000, %f103, %p14;
	fma.rn.f32 	%f69, %f67, %f68, 0f00000000;
	fma.rn.f32 	%f70, %f67, 0f37CBAC00, 0fBAB607ED;
	selp.f32 	%f71, %f70, 0fB94D4153, %p14;
	selp.f32 	%f72, 0f3D2AAABB, 0f3C0885E4, %p14;
	fma.rn.f32 	%f73, %f71, %f67, %f72;
	selp.f32 	%f74, 0fBEFFFFFF, 0fBE2AAAA8, %p14;
	fma.rn.f32 	%f75, %f73, %f67, %f74;
	fma.rn.f32 	%f76, %f75, %f69, %f68;
	and.b32  	%r63, %r93, 2;
	setp.eq.s32 	%p15, %r63, 0;
	mov.f32 	%f77, 0f00000000;
	sub.f32 	%f78, %f77, %f76;
	selp.f32 	%f11, %f76, %f78, %p15;
	@%p13 bra 	$L__BB0_20;
	setp.neu.f32 	%p16, %f7, 0f7F800000;
	@%p16 bra 	$L__BB0_15;
	mov.f32 	%f81, 0f00000000;
	mul.rn.f32 	%f104, %f5, %f81;
	mov.b32 	%r97, 0;
	bra.uni 	$L__BB0_20;
$L__BB0_15:
	mov.b32 	%r18, %f5;
	shl.b32 	%r65, %r18, 8;
	or.b32  	%r19, %r65, -2147483648;
	mov.b64 	%rd45, 0;
	mov.b32 	%r94, 0;
	mov.u64 	%rd43, __cudart_i2opi_f;
	mov.u64 	%rd44, %rd1;
$L__BB0_16:
	.pragma "nounroll";
	ld.global.nc.u32 	%r66, [%rd43];
	mad.wide.u32 	%rd29, %r66, %r19, %rd45;
	shr.u64 	%rd45, %rd29, 32;
	st.local.u32 	[%rd44], %rd29;
	add.s32 	%r94, %r94, 1;
	add.s64 	%rd44, %rd44, 4;
	add.s64 	%rd43, %rd43, 4;
	setp.ne.s32 	%p17, %r94, 6;
	@%p17 bra 	$L__BB0_16;
	shr.u32 	%r67, %r18, 23;
	st.local.u32 	[%rd1+24], %rd45;
	and.b32  	%r22, %r67, 31;
	and.b32  	%r68, %r67, 224;
	add.s32 	%r69, %r68, -128;
	shr.u32 	%r70, %r69, 5;
	mul.wide.u32 	%rd30, %r70, 4;
	sub.s64 	%rd15, %rd1, %rd30;
	ld.local.u32 	%r95, [%rd15+24];
	ld.local.u32 	%r96, [%rd15+20];
	setp.eq.s32 	%p18, %r22, 0;
	@%p18 bra 	$L__BB0_19;
	shf.l.wrap.b32 	%r95, %r96, %r95, %r22;
	ld.local.u32 	%r71, [%rd15+16];
	shf.l.wrap.b32 	%r96, %r71, %r96, %r22;
$L__BB0_19:
	shr.u32 	%r72, %r95, 30;
	shf.l.wrap.b32 	%r73, %r96, %r95, 2;
	shl.b32 	%r74, %r96, 2;
	shr.u32 	%r75, %r73, 31;
	add.s32 	%r76, %r75, %r72;
	neg.s32 	%r77, %r76;
	setp.lt.s32 	%p19, %r18, 0;
	selp.b32 	%r97, %r77, %r76, %p19;
	xor.b32  	%r78, %r73, %r18;
	shr.s32 	%r79, %r73, 31;
	xor.b32  	%r80, %r79, %r73;
	xor.b32  	%r81, %r79, %r74;
	cvt.u64.u32 	%rd31, %r80;
	shl.b64 	%rd32, %rd31, 32;
	cvt.u64.u32 	%rd33, %r81;
	or.b64  	%rd34, %rd32, %rd33;
	cvt.rn.f64.s64 	%fd3, %rd34;
	mul.f64 	%fd4, %fd3, 0d3BF921FB54442D19;
	cvt.rn.f32.f64 	%f79, %fd4;
	neg.f32 	%f80, %f79;
	setp.lt.s32 	%p20, %r78, 0;
	selp.f32 	%f104, %f80, %f79, %p20;
$L__BB0_20:
	add.s32 	%r83, %r97, 1;
	mul.rn.f32 	%f82, %f104, %f104;
	and.b32  	%r84, %r97, 1;
	setp.eq.b32 	%p21, %r84, 1;
	selp.f32 	%f83, %f104, 0f3F800000, %p21;
	fma.rn.f32 	%f84, %f82, %f83, 0f00000000;
	fma.rn.f32 	%f85, %f82, 0f37CBAC00, 0fBAB607ED;
	selp.f32 	%f86, 0fB94D4153, %f85, %p21;
	selp.f32 	%f87, 0f3C0885E4, 0f3D2AAABB, %p21;
	fma.rn.f32 	%f88, %f86, %f82, %f87;
	selp.f32 	%f89, 0fBE2AAAA8, 0fBEFFFFFF, %p21;
	fma.rn.f32 	%f90, %f88, %f82, %f89;
	fma.rn.f32 	%f91, %f90, %f84, %f83;
	and.b32  	%r85, %r83, 2;
	setp.eq.s32 	%p22, %r85, 0;
	mov.f32 	%f92, 0f00000000;
	sub.f32 	%f93, %f92, %f91;
	selp.f32 	%f94, %f91, %f93, %p22;
	mul.lo.s32 	%r86, %r31, %r2;
	shl.b32 	%r87, %r86, 1;
	shl.b32 	%r88, %r3, 1;
	add.s32 	%r89, %r88, %r87;
	cvta.to.global.u64 	%rd35, %rd16;
	mul.wide.u32 	%rd36, %r89, 4;
	add.s64 	%rd37, %rd35, %rd36;
	ld.global.f32 	%f95, [%rd37];
	ld.global.f32 	%f96, [%rd37+4];
	mul.f32 	%f97, %f95, %f94;
	mul.f32 	%f98, %f11, %f96;
	sub.f32 	%f99, %f97, %f98;
	mul.f32 	%f100, %f96, %f94;
	fma.rn.f32 	%f101, %f11, %f95, %f100;
	cvta.to.global.u64 	%rd38, %rd17;
	add.s64 	%rd39, %rd38, %rd36;
	st.global.f32 	[%rd39], %f99;
	st.global.f32 	[%rd39+4], %f101;
$L__BB0_21:
	ret;

}
	// .globl	_Z17rope_f32x4_kernelPfS_ii
.visible .entry _Z17rope_f32x4_kernelPfS_ii(
	.param .u64 .ptr .align 1 _Z17rope_f32x4_kernelPfS_ii_param_0,
	.param .u64 .ptr .align 1 _Z17rope_f32x4_kernelPfS_ii_param_1,
	.param .u32 _Z17rope_f32x4_kernelPfS_ii_param_2,
	.param .u32 _Z17rope_f32x4_kernelPfS_ii_param_3
)
{
	.local .align 4 .b8 	__local_depot1[28];
	.reg .b64 	%SP;
	.reg .b64 	%SPL;
	.reg .pred 	%p<44>;
	.reg .b32 	%r<183>;
	.reg .b32 	%f<189>;
	.reg .b64 	%rd<82>;
	.reg .b64 	%fd<9>;

	mov.u64 	%SPL, __local_depot1;
	ld.param.u64 	%rd30, [_Z17rope_f32x4_kernelPfS_ii_param_0];
	ld.param.u64 	%rd31, [_Z17rope_f32x4_kernelPfS_ii_param_1];
	ld.param.u32 	%r59, [_Z17rope_f32x4_kernelPfS_ii_param_2];
	ld.param.u32 	%r58, [_Z17rope_f32x4_kernelPfS_ii_param_3];
	add.u64 	%rd1, %SPL, 0;
	mov.u32 	%r60, %ctaid.x;
	mov.u32 	%r61, %ntid.x;
	mov.u32 	%r62, %tid.x;
	mad.lo.s32 	%r1, %r60, %r61, %r62;
	mul.lo.s32 	%r63, %r58, %r59;
	setp.ge.u32 	%p1, %r1, %r63;
	@%p1 bra 	$L__BB1_40;
	shl.b32 	%r64, %r1, 1;
	div.u32 	%r2, %r64, %r58;
	mul.lo.s32 	%r65, %r2, %r58;
	sub.s32 	%r3, %r64, %r65;
	cvt.rn.f32.u32 	%f34, %r3;
	add.f32 	%f35, %f34, %f34;
	cvt.rn.f32.s32 	%f36, %r58;
	add.f32 	%f1, %f36, %f36;
	div.rn.f32 	%f2, %f35, %f1;
	mov.f32 	%f37, 0fB0D40000;
	mov.f32 	%f38, 0f3EE68EBF;
	mul.rn.f32 	%f39, %f38, %f37;
	mov.f32 	%f40, 0f3D21D42E;
	mov.f32 	%f41, 0f3DF7B084;
	mul.rn.f32 	%f42, %f41, %f40;
	fma.rn.f32 	%f43, %f39, 0f3FB8AA3B, 0f34C28212;
	fma.rn.f32 	%f44, 0f3E4B8A05, 0f32A55E34, %f43;
	mul.f32 	%f45, %f42, 0f40400000;
	fma.rn.f32 	%f46, %f45, %f39, %f44;
	fma.rn.f32 	%f47, %f42, 0f3E4B8A05, %f46;
	mov.f32 	%f48, 0f41549694;
	add.rn.f32 	%f3, %f48, %f47;
	mov.f32 	%f49, 0fC1549694;
	add.rn.f32 	%f50, %f3, %f49;
	neg.f32 	%f51, %f50;
	add.rn.f32 	%f4, %f47, %f51;
	setp.eq.f32 	%p2, %f2, 0f00000000;
	mov.f32 	%f183, 0f3F800000;
	@%p2 bra 	$L__BB1_4;
	mul.rn.f32 	%f52, %f3, %f2;
	cvt.rni.f32.f32 	%f53, %f52;
	sub.f32 	%f54, %f52, %f53;
	neg.f32 	%f55, %f52;
	fma.rn.f32 	%f56, %f3, %f2, %f55;
	fma.rn.f32 	%f57, %f4, %f2, %f56;
	add.f32 	%f58, %f54, %f57;
	setp.gt.f32 	%p3, %f53, 0f00000000;
	selp.b32 	%r66, 0, -2097152000, %p3;
	abs.f32 	%f59, %f2;
	setp.num.f32 	%p4, %f59, %f59;
	setp.lt.f32 	%p5, %f52, 0f00000000;
	selp.f32 	%f60, 0f00000000, 0f7F800000, %p5;
	abs.f32 	%f61, %f52;
	setp.gt.f32 	%p6, %f61, 0f43180000;
	cvt.rzi.s32.f32 	%r67, %f53;
	shl.b32 	%r68, %r67, 23;
	sub.s32 	%r69, %r68, %r66;
	mov.b32 	%f62, %r69;
	add.s32 	%r70, %r66, 2130706432;
	mov.b32 	%f63, %r70;
	fma.rn.f32 	%f64, %f58, 0f391FCB8E, 0f3AAF85ED;
	fma.rn.f32 	%f65, %f64, %f58, 0f3C1D9856;
	fma.rn.f32 	%f66, %f65, %f58, 0f3D6357BB;
	fma.rn.f32 	%f67, %f66, %f58, 0f3E75FDEC;
	fma.rn.f32 	%f68, %f67, %f58, 0f3F317218;
	fma.rn.f32 	%f69, %f68, %f58, 0f3F800000;
	mul.f32 	%f70, %f69, %f63;
	mul.f32 	%f71, %f70, %f62;
	selp.f32 	%f183, %f60, %f71, %p6;
	@%p4 bra 	$L__BB1_4;
	mov.f32 	%f72, 0f461C4000;
	add.rn.f32 	%f183, %f72, %f2;
$L__BB1_4:
	add.s32 	%r71, %r3, 1;
	cvt.rn.f32.u32 	%f74, %r71;
	add.f32 	%f75, %f74, %f74;
	div.rn.f32 	%f8, %f75, %f1;
	mul.rn.f32 	%f76, %f3, %f8;
	neg.f32 	%f77, %f76;
	fma.rn.f32 	%f78, %f3, %f8, %f77;
	fma.rn.f32 	%f79, %f4, %f8, %f78;
	cvt.rni.f32.f32 	%f80, %f76;
	sub.f32 	%f81, %f76, %f80;
	add.f32 	%f82, %f81, %f79;
	fma.rn.f32 	%f83, %f82, 0f391FCB8E, 0f3AAF85ED;
	fma.rn.f32 	%f84, %f83, %f82, 0f3C1D9856;
	fma.rn.f32 	%f85, %f84, %f82, 0f3D6357BB;
	fma.rn.f32 	%f86, %f85, %f82, 0f3E75FDEC;
	fma.rn.f32 	%f87, %f86, %f82, 0f3F317218;
	fma.rn.f32 	%f88, %f87, %f82, 0f3F800000;
	cvt.rzi.s32.f32 	%r72, %f80;
	setp.gt.f32 	%p7, %f80, 0f00000000;
	selp.b32 	%r73, 0, -2097152000, %p7;
	add.s32 	%r74, %r73, 2130706432;
	mov.b32 	%f89, %r74;
	mul.f32 	%f90, %f88, %f89;
	shl.b32 	%r75, %r72, 23;
	sub.s32 	%r76, %r75, %r73;
	mov.b32 	%f91, %r76;
	mul.f32 	%f92, %f90, %f91;
	abs.f32 	%f93, %f76;
	setp.gt.f32 	%p8, %f93, 0f43180000;
	setp.lt.f32 	%p9, %f76, 0f00000000;
	selp.f32 	%f94, 0f00000000, 0f7F800000, %p9;
	selp.f32 	%f9, %f94, %f92, %p8;
	setp.eq.f32 	%p10, %f8, 0f00000000;
	mov.f32 	%f184, 0f3F800000;
	@%p10 bra 	$L__BB1_7;
	abs.f32 	%f95, %f8;
	setp.num.f32 	%p11, %f95, %f95;
	mov.f32 	%f184, %f9;
	@%p11 bra 	$L__BB1_7;
	mov.f32 	%f96, 0f461C4000;
	add.rn.f32 	%f184, %f96, %f8;
$L__BB1_7:
	rcp.rn.f32 	%f97, %f184;
	cvt.rn.f32.u32 	%f98, %r2;
	rcp.rn.f32 	%f99, %f183;
	mul.f32 	%f12, %f99, %f98;
	mul.f32 	%f13, %f97, %f98;
	mul.f32 	%f100, %f12, 0f3F22F983;
	cvt.rni.s32.f32 	%r178, %f100;
	cvt.rn.f32.s32 	%f101, %r178;
	fma.rn.f32 	%f102, %f101, 0fBFC90FDA, %f12;
	fma.rn.f32 	%f103, %f101, 0fB3A22168, %f102;
	fma.rn.f32 	%f187, %f101, 0fA7C234C5, %f103;
	abs.f32 	%f15, %f12;
	setp.ltu.f32 	%p12, %f15, 0f47CE4780;
	mov.u32 	%r170, %r178;
	mov.f32 	%f185, %f187;
	@%p12 bra 	$L__BB1_15;
	setp.neu.f32 	%p13, %f15, 0f7F800000;
	@%p13 bra 	$L__BB1_10;
	mov.f32 	%f106, 0f00000000;
	mul.rn.f32 	%f185, %f12, %f106;
	mov.b32 	%r170, 0;
	bra.uni 	$L__BB1_15;
$L__BB1_10:
	mov.b32 	%r5, %f12;
	shl.b32 	%r78, %r5, 8;
	or.b32  	%r6, %r78, -2147483648;
	mov.b64 	%rd72, 0;
	mov.b32 	%r167, 0;
	mov.u64 	%rd70, __cudart_i2opi_f;
	mov.u64 	%rd71, %rd1;
$L__BB1_11:
	.pragma "nounroll";
	ld.global.nc.u32 	%r79, [%rd70];
	mad.wide.u32 	%rd35, %r79, %r6, %rd72;
	shr.u64 	%rd72, %rd35, 32;
	st.local.u32 	[%rd71], %rd35;
	add.s32 	%r167, %r167, 1;
	add.s64 	%rd71, %rd71, 4;
	add.s64 	%rd70, %rd70, 4;
	setp.ne.s32 	%p14, %r167, 6;
	@%p14 bra 	$L__BB1_11;
	shr.u32 	%r80, %r5, 23;
	st.local.u32 	[%rd1+24], %rd72;
	and.b32  	%r9, %r80, 31;
	and.b32  	%r81, %r80, 224;
	add.s32 	%r82, %r81, -128;
	shr.u32 	%r83, %r82, 5;
	mul.wide.u32 	%rd36, %r83, 4;
	sub.s64 	%rd8, %rd1, %rd36;
	ld.local.u32 	%r168, [%rd8+24];
	ld.local.u32 	%r169, [%rd8+20];
	setp.eq.s32 	%p15, %r9, 0;
	@%p15 bra 	$L__BB1_14;
	shf.l.wrap.b32 	%r168, %r169, %r168, %r9;
	ld.local.u32 	%r84, [%rd8+16];
	shf.l.wrap.b32 	%r169, %r84, %r169, %r9;
$L__BB1_14:
	shr.u32 	%r85, %r168, 30;
	shf.l.wrap.b32 	%r86, %r169, %r168, 2;
	shl.b32 	%r87, %r169, 2;
	shr.u32 	%r88, %r86, 31;
	add.s32 	%r89, %r88, %r85;
	neg.s32 	%r90, %r89;
	setp.lt.s32 	%p16, %r5, 0;
	selp.b32 	%r170, %r90, %r89, %p16;
	xor.b32  	%r91, %r86, %r5;
	shr.s32 	%r92, %r86, 31;
	xor.b32  	%r93, %r92, %r86;
	xor.b32  	%r94, %r92, %r87;
	cvt.u64.u32 	%rd37, %r93;
	shl.b64 	%rd38, %rd37, 32;
	cvt.u64.u32 	%rd39, %r94;
	or.b64  	%rd40, %rd38, %rd39;
	cvt.rn.f64.s64 	%fd1, %rd40;
	mul.f64 	%fd2, %fd1, 0d3BF921FB54442D19;
	cvt.rn.f32.f64 	%f104, %fd2;
	neg.f32 	%f105, %f104;
	setp.lt.s32 	%p17, %r91, 0;
	selp.f32 	%f185, %f105, %f104, %p17;
$L__BB1_15:
	mul.rn.f32 	%f107, %f185, %f185;
	and.b32  	%r96, %r170, 1;
	setp.eq.b32 	%p18, %r96, 1;
	selp.f32 	%f108, 0f3F800000, %f185, %p18;
	fma.rn.f32 	%f109, %f107, %f108, 0f00000000;
	fma.rn.f32 	%f110, %f107, 0f37CBAC00, 0fBAB607ED;
	selp.f32 	%f111, %f110, 0fB94D4153, %p18;
	selp.f32 	%f112, 0f3D2AAABB, 0f3C0885E4, %p18;
	fma.rn.f32 	%f113, %f111, %f107, %f112;
	selp.f32 	%f114, 0fBEFFFFFF, 0fBE2AAAA8, %p18;
	fma.rn.f32 	%f115, %f113, %f107, %f114;
	fma.rn.f32 	%f116, %f115, %f109, %f108;
	and.b32  	%r97, %r170, 2;
	setp.eq.s32 	%p19, %r97, 0;
	mov.f32 	%f117, 0f00000000;
	sub.f32 	%f118, %f117, %f116;
	selp.f32 	%f19, %f116, %f118, %p19;
	mul.f32 	%f119, %f13, 0f3F22F983;
	cvt.rni.s32.f32 	%r182, %f119;
	cvt.rn.f32.s32 	%f120, %r182;
	fma.rn.f32 	%f121, %f120, 0fBFC90FDA, %f13;
	fma.rn.f32 	%f122, %f120, 0fB3A22168, %f121;
	fma.rn.f32 	%f188, %f120, 0fA7C234C5, %f122;
	abs.f32 	%f21, %f13;
	setp.ltu.f32 	%p20, %f21, 0f47CE4780;
	mov.u32 	%r174, %r182;
	mov.f32 	%f186, %f188;
	@%p20 bra 	$L__BB1_23;
	setp.neu.f32 	%p21, %f21, 0f7F800000;
	@%p21 bra 	$L__BB1_18;
	mov.f32 	%f125, 0f00000000;
	mul.rn.f32 	%f186, %f13, %f125;
	mov.b32 	%r174, 0;
	bra.uni 	$L__BB1_23;
$L__BB1_18:
	mov.b32 	%r19, %f13;
	shl.b32 	%r99, %r19, 8;
	or.b32  	%r20, %r99, -2147483648;
	mov.b64 	%rd75, 0;
	mov.b32 	%r171, 0;
	mov.u64 	%rd73, __cudart_i2opi_f;
	mov.u64 	%rd74, %rd1;
$L__BB1_19:
	.pragma "nounroll";
	ld.global.nc.u32 	%r100, [%rd73];
	mad.wide.u32 	%rd43, %r100, %r20, %rd75;
	shr.u64 	%rd75, %rd43, 32;
	st.local.u32 	[%rd74], %rd43;
	add.s32 	%r171, %r171, 1;
	add.s64 	%rd74, %rd74, 4;
	add.s64 	%rd73, %rd73, 4;
	setp.ne.s32 	%p22, %r171, 6;
	@%p22 bra 	$L__BB1_19;
	shr.u32 	%r101, %r19, 23;
	st.local.u32 	[%rd1+24], %rd75;
	and.b32  	%r23, %r101, 31;
	and.b32  	%r102, %r101, 224;
	add.s32 	%r103, %r102, -128;
	shr.u32 	%r104, %r103, 5;
	mul.wide.u32 	%rd44, %r104, 4;
	sub.s64 	%rd15, %rd1, %rd44;
	ld.local.u32 	%r172, [%rd15+24];
	ld.local.u32 	%r173, [%rd15+20];
	setp.eq.s32 	%p23, %r23, 0;
	@%p23 bra 	$L__BB1_22;
	shf.l.wrap.b32 	%r172, %r173, %r172, %r23;
	ld.local.u32 	%r105, [%rd15+16];
	shf.l.wrap.b32 	%r173, %r105, %r173, %r23;
$L__BB1_22:
	shr.u32 	%r106, %r172, 30;
	shf.l.wrap.b32 	%r107, %r173, %r172, 2;
	shl.b32 	%r108, %r173, 2;
	shr.u32 	%r109, %r107, 31;
	add.s32 	%r110, %r109, %r106;
	neg.s32 	%r111, %r110;
	setp.lt.s32 	%p24, %r19, 0;
	selp.b32 	%r174, %r111, %r110, %p24;
	xor.b32  	%r112, %r107, %r19;
	shr.s32 	%r113, %r107, 31;
	xor.b32  	%r114, %r113, %r107;
	xor.b32  	%r115, %r113, %r108;
	cvt.u64.u32 	%rd45, %r114;
	shl.b64 	%rd46, %rd45, 32;
	cvt.u64.u32 	%rd47, %r115;
	or.b64  	%rd48, %rd46, %rd47;
	cvt.rn.f64.s64 	%fd3, %rd48;
	mul.f64 	%fd4, %fd3, 0d3BF921FB54442D19;
	cvt.rn.f32.f64 	%f123, %fd4;
	neg.f32 	%f124, %f123;
	setp.lt.s32 	%p25, %r112, 0;
	selp.f32 	%f186, %f124, %f123, %p25;
$L__BB1_23:
	setp.ltu.f32 	%p26, %f15, 0f47CE4780;
	mul.rn.f32 	%f126, %f186, %f186;
	and.b32  	%r117, %r174, 1;
	setp.eq.b32 	%p27, %r117, 1;
	selp.f32 	%f127, 0f3F800000, %f186, %p27;
	fma.rn.f32 	%f128, %f126, %f127, 0f00000000;
	fma.rn.f32 	%f129, %f126, 0f37CBAC00, 0fBAB607ED;
	selp.f32 	%f130, %f129, 0fB94D4153, %p27;
	selp.f32 	%f131, 0f3D2AAABB, 0f3C0885E4, %p27;
	fma.rn.f32 	%f132, %f130, %f126, %f131;
	selp.f32 	%f133, 0fBEFFFFFF, 0fBE2AAAA8, %p27;
	fma.rn.f32 	%f134, %f132, %f126, %f133;
	fma.rn.f32 	%f135, %f134, %f128, %f127;
	and.b32  	%r118, %r174, 2;
	setp.eq.s32 	%p28, %r118, 0;
	mov.f32 	%f136, 0f00000000;
	sub.f32 	%f137, %f136, %f135;
	selp.f32 	%f25, %f135, %f137, %p28;
	@%p26 bra 	$L__BB1_31;
	setp.neu.f32 	%p29, %f15, 0f7F800000;
	@%p29 bra 	$L__BB1_26;
	mov.f32 	%f140, 0f00000000;
	mul.rn.f32 	%f187, %f12, %f140;
	mov.b32 	%r178, 0;
	bra.uni 	$L__BB1_31;
$L__BB1_26:
	mov.b32 	%r32, %f12;
	shl.b32 	%r120, %r32, 8;
	or.b32  	%r33, %r120, -2147483648;
	mov.b64 	%rd78, 0;
	mov.b32 	%r175, 0;
	mov.u64 	%rd76, __cudart_i2opi_f;
	mov.u64 	%rd77, %rd1;
$L__BB1_27:
	.pragma "nounroll";
	ld.global.nc.u32 	%r121, [%rd76];
	mad.wide.u32 	%rd51, %r121, %r33, %rd78;
	shr.u64 	%rd78, %rd51, 32;
	st.local.u32 	[%rd77], %rd51;
	add.s32 	%r175, %r175, 1;
	add.s64 	%rd77, %rd77, 4;
	add.s64 	%rd76, %rd76, 4;
	setp.ne.s32 	%p30, %r175, 6;
	@%p30 bra 	$L__BB1_27;
	shr.u32 	%r122, %r32, 23;
	st.local.u32 	[%rd1+24], %rd78;
	and.b32  	%r36, %r122, 31;
	and.b32  	%r123, %r122, 224;
	add.s32 	%r124, %r123, -128;
	shr.u32 	%r125, %r124, 5;
	mul.wide.u32 	%rd52, %r125, 4;
	sub.s64 	%rd22, %rd1, %rd52;
	ld.local.u32 	%r176, [%rd22+24];
	ld.local.u32 	%r177, [%rd22+20];
	setp.eq.s32 	%p31, %r36, 0;
	@%p31 bra 	$L__BB1_30;
	shf.l.wrap.b32 	%r176, %r177, %r176, %r36;
	ld.local.u32 	%r126, [%rd22+16];
	shf.l.wrap.b32 	%r177, %r126, %r177, %r36;
$L__BB1_30:
	shr.u32 	%r127, %r176, 30;
	shf.l.wrap.b32 	%r128, %r177, %r176, 2;
	shl.b32 	%r129, %r177, 2;
	shr.u32 	%r130, %r128, 31;
	add.s32 	%r131, %r130, %r127;
	neg.s32 	%r132, %r131;
	setp.lt.s32 	%p32, %r32, 0;
	selp.b32 	%r178, %r132, %r131, %p32;
	xor.b32  	%r133, %r128, %r32;
	shr.s32 	%r134, %r128, 31;
	xor.b32  	%r135, %r134, %r128;
	xor.b32  	%r136, %r134, %r129;
	cvt.u64.u32 	%rd53, %r135;
	shl.b64 	%rd54, %rd53, 32;
	cvt.u64.u32 	%rd55, %r136;
	or.b64  	%rd56, %rd54, %rd55;
	cvt.rn.f64.s64 	%fd5, %rd56;
	mul.f64 	%fd6, %fd5, 0d3BF921FB54442D19;
	cvt.rn.f32.f64 	%f138, %fd6;
	neg.f32 	%f139, %f138;
	setp.lt.s32 	%p33, %r133, 0;
	selp.f32 	%f187, %f139, %f138, %p33;
$L__BB1_31:
	setp.ltu.f32 	%p34, %f21, 0f47CE4780;
	add.s32 	%r138, %r178, 1;
	mul.rn.f32 	%f141, %f187, %f187;
	and.b32  	%r139, %r178, 1;
	setp.eq.b32 	%p35, %r139, 1;
	selp.f32 	%f142, %f187, 0f3F800000, %p35;
	fma.rn.f32 	%f143, %f141, %f142, 0f00000000;
	fma.rn.f32 	%f144, %f141, 0f37CBAC00, 0fBAB607ED;
	selp.f32 	%f145, 0fB94D4153, %f144, %p35;
	selp.f32 	%f146, 0f3C0885E4, 0f3D2AAABB, %p35;
	fma.rn.f32 	%f147, %f145, %f141, %f146;
	selp.f32 	%f148, 0fBE2AAAA8, 0fBEFFFFFF, %p35;
	fma.rn.f32 	%f149, %f147, %f141, %f148;
	fma.rn.f32 	%f150, %f149, %f143, %f142;
	and.b32  	%r140, %r138, 2;
	setp.eq.s32 	%p36, %r140, 0;
	mov.f32 	%f151, 0f00000000;
	sub.f32 	%f152, %f151, %f150;
	selp.f32 	%f29, %f150, %f152, %p36;
	@%p34 bra 	$L__BB1_39;
	setp.neu.f32 	%p37, %f21, 0f7F800000;
	@%p37 bra 	$L__BB1_34;
	mov.f32 	%f155, 0f00000000;
	mul.rn.f32 	%f188, %f13, %f155;
	mov.b32 	%r182, 0;
	bra.uni 	$L__BB1_39;
$L__BB1_34:
	mov.b32 	%r45, %f13;
	shl.b32 	%r142, %r45, 8;
	or.b32  	%r46, %r142, -2147483648;
	mov.b64 	%rd81, 0;
	mov.b32 	%r179, 0;
	mov.u64 	%rd79, __cudart_i2opi_f;
	mov.u64 	%rd80, %rd1;
$L__BB1_35:
	.pragma "nounroll";
	ld.global.nc.u32 	%r143, [%rd79];
	mad.wide.u32 	%rd59, %r143, %r46, %rd81;
	shr.u64 	%rd81, %rd59, 32;
	st.local.u32 	[%rd80], %rd59;
	add.s32 	%r179, %r179, 1;
	add.s64 	%rd80, %rd80, 4;
	add.s64 	%rd79, %rd79, 4;
	setp.ne.s32 	%p38, %r179, 6;
	@%p38 bra 	$L__BB1_35;
	shr.u32 	%r144, %r45, 23;
	st.local.u32 	[%rd1+24], %rd81;
	and.b32  	%r49, %r144, 31;
	and.b32  	%r145, %r144, 224;
	add.s32 	%r146, %r145, -128;
	shr.u32 	%r147, %r146, 5;
	mul.wide.u32 	%rd60, %r147, 4;
	sub.s64 	%rd29, %rd1, %rd60;
	ld.local.u32 	%r180, [%rd29+24];
	ld.local.u32 	%r181, [%rd29+20];
	setp.eq.s32 	%p39, %r49, 0;
	@%p39 bra 	$L__BB1_38;
	shf.l.wrap.b32 	%r180, %r181, %r180, %r49;
	ld.local.u32 	%r148, [%rd29+16];
	shf.l.wrap.b32 	%r181, %r148, %r181, %r49;
$L__BB1_38:
	shr.u32 	%r149, %r180, 30;
	shf.l.wrap.b32 	%r150, %r181, %r180, 2;
	shl.b32 	%r151, %r181, 2;
	shr.u32 	%r152, %r150, 31;
	add.s32 	%r153, %r152, %r149;
	neg.s32 	%r154, %r153;
	setp.lt.s32 	%p40, %r45, 0;
	selp.b32 	%r182, %r154, %r153, %p40;
	xor.b32  	%r155, %r150, %r45;
	shr.s32 	%r156, %r150, 31;
	xor.b32  	%r157, %r156, %r150;
	xor.b32  	%r158, %r156, %r151;
	cvt.u64.u32 	%rd61, %r157;
	shl.b64 	%rd62, %rd61, 32;
	cvt.u64.u32 	%rd63, %r158;
	or.b64  	%rd64, %rd62, %rd63;
	cvt.rn.f64.s64 	%fd7, %rd64;
	mul.f64 	%fd8, %fd7, 0d3BF921FB54442D19;
	cvt.rn.f32.f64 	%f153, %fd8;
	neg.f32 	%f154, %f153;
	setp.lt.s32 	%p41, %r155, 0;
	selp.f32 	%f188, %f154, %f153, %p41;
$L__BB1_39:
	add.s32 	%r160, %r182, 1;
	mul.rn.f32 	%f156, %f188, %f188;
	and.b32  	%r161, %r182, 1;
	setp.eq.b32 	%p42, %r161, 1;
	selp.f32 	%f157, %f188, 0f3F800000, %p42;
	fma.rn.f32 	%f158, %f156, %f157, 0f00000000;
	fma.rn.f32 	%f159, %f156, 0f37CBAC00, 0fBAB607ED;
	selp.f32 	%f160, 0fB94D4153, %f159, %p42;
	selp.f32 	%f161, 0f3C0885E4, 0f3D2AAABB, %p42;
	fma.rn.f32 	%f162, %f160, %f156, %f161;
	selp.f32 	%f163, 0fBE2AAAA8, 0fBEFFFFFF, %p42;
	fma.rn.f32 	%f164, %f162, %f156, %f163;
	fma.rn.f32 	%f165, %f164, %f158, %f157;
	and.b32  	%r162, %r160, 2;
	setp.eq.s32 	%p43, %r162, 0;
	mov.f32 	%f166, 0f00000000;
	sub.f32 	%f167, %f166, %f165;
	selp.f32 	%f168, %f165, %f167, %p43;
	mul.lo.s32 	%r163, %r58, %r2;
	shl.b32 	%r164, %r163, 1;
	shl.b32 	%r165, %r3, 1;
	add.s32 	%r166, %r165, %r164;
	cvta.to.global.u64 	%rd65, %rd30;
	mul.wide.u32 	%rd66, %r166, 4;
	add.s64 	%rd67, %rd65, %rd66;
	ld.global.v4.f32 	{%f169, %f170, %f171, %f172}, [%rd67];
	mul.f32 	%f173, %f29, %f169;
	mul.f32 	%f174, %f19, %f170;
	sub.f32 	%f175, %f173, %f174;
	mul.f32 	%f176, %f29, %f170;
	fma.rn.f32 	%f177, %f19, %f169, %f176;
	mul.f32 	%f178, %f171, %f168;
	mul.f32 	%f179, %f25, %f172;
	sub.f32 	%f180, %f178, %f179;
	mul.f32 	%f181, %f172, %f168;
	fma.rn.f32 	%f182, %f25, %f171, %f181;
	cvta.to.global.u64 	%rd68, %rd31;
	add.s64 	%rd69, %rd68, %rd66;
	st.global.f32 	[%rd69], %f175;
	st.global.f32 	[%rd69+4], %f177;
	st.global.f32 	[%rd69+8], %f180;
	st.global.f32 	[%rd69+12], %f182;
$L__BB1_40:
	ret;

}


// ===== COMPILED SASS (sm_100) =====

	.target	sm_100

	.elftype	@"ET_EXEC"


//--------------------- .note.nv.tkinfo           --------------------------
	.section	.note.nv.tkinfo,"",@"SHT_NOTE"
	.sectionflags	@"SHF_NOTE_NV_TKINFO"
	.tkinfo
        /*0018*/ 	.word	0x00000002
        /*0030*/ 	.string	""
        /*0030*/ 	.string	"ptxas"
        /*0030*/ 	.string	"Cuda compilation tools, release 13.0, V13.0.88"
        /*0030*/ 	.string	"Build cuda_13.0.r13.0/compiler.36424714_0"
        /*0030*/ 	.string	"-arch sm_100 -m 64 "



//--------------------- .note.nv.cuinfo           --------------------------
	.section	.note.nv.cuinfo,"",@"SHT_NOTE"
	.sectionflags	@"SHF_NOTE_NV_CUINFO"
        /*0018*/ 	.short	0x0002
        /*001a*/ 	.short	0x0064
        /*001c*/ 	.short	0x0082
	.zero		2


//--------------------- .nv.info                  --------------------------
	.section	.nv.info,"",@"SHT_CUDA_INFO"
	.align	4


	//----- nvinfo : EIATTR_REGCOUNT
	.align		4
        /*0000*/ 	.byte	0x04, 0x2f
        /*0002*/ 	.short	(.L_2 - .L_1)
	.align		4
.L_1:
        /*0004*/ 	.word	index@(_Z15rope_f32_kernelPKfPfii)
        /*0008*/ 	.word	0x00000014


	//----- nvinfo : EIATTR_FRAME_SIZE
	.align		4
.L_2:
        /*000c*/ 	.byte	0x04, 0x11
        /*000e*/ 	.short	(.L_4 - .L_3)
	.align		4
.L_3:
        /*0010*/ 	.word	index@($__internal_3_$__cuda_sm3x_div_rn_noftz_f32_slowpath)
        /*0014*/ 	.word	0x00000020


	//----- nvinfo : EIATTR_FRAME_SIZE
	.align		4
.L_4:
        /*0018*/ 	.byte	0x04, 0x11
        /*001a*/ 	.short	(.L_6 - .L_5)
	.align		4
.L_5:
        /*001c*/ 	.word	index@($__internal_2_$__cuda_sm20_rcp_rn_f32_slowpath)
        /*0020*/ 	.word	0x00000020


	//----- nvinfo : EIATTR_FRAME_SIZE
	.align		4
.L_6:
        /*0024*/ 	.byte	0x04, 0x11
        /*0026*/ 	.short	(.L_8 - .L_7)
	.align		4
.L_7:
        /*0028*/ 	.word	index@(_Z15rope_f32_kernelPKfPfii)
        /*002c*/ 	.word	0x00000020


	//----- nvinfo : EIATTR_REGCOUNT
	.align		4
.L_8:
        /*0030*/ 	.byte	0x04, 0x2f
        /*0032*/ 	.short	(.L_10 - .L_9)
	.align		4
.L_9:
        /*0034*/ 	.word	index@(_Z17rope_f32x4_kernelPfS_ii)
        /*0038*/ 	.word	0x00000018


	//----- nvinfo : EIATTR_FRAME_SIZE
	.align		4
.L_10:
        /*003c*/ 	.byte	0x04, 0x11
        /*003e*/ 	.short	(.L_12 - .L_11)
	.align		4
.L_11:
        /*0040*/ 	.word	index@($__internal_1_$__cuda_sm3x_div_rn_noftz_f32_slowpath)
        /*0044*/ 	.word	0x00000020


	//----- nvinfo : EIATTR_FRAME_SIZE
	.align		4
.L_12:
        /*0048*/ 	.byte	0x04, 0x11
        /*004a*/ 	.short	(.L_14 - .L_13)
	.align		4
.L_13:
        /*004c*/ 	.word	index@($__internal_0_$__cuda_sm20_rcp_rn_f32_slowpath)
        /*0050*/ 	.word	0x00000020


	//----- nvinfo : EIATTR_FRAME_SIZE
	.align		4
.L_14:
        /*0054*/ 	.byte	0x04, 0x11
        /*0056*/ 	.short	(.L_16 - .L_15)
	.align		4
.L_15:
        /*0058*/ 	.word	index@(_Z17rope_f32x4_kernelPfS_ii)
        /*005c*/ 	.word	0x00000020


	//----- nvinfo : EIATTR_MIN_STACK_SIZE
	.align		4
.L_16:
        /*0060*/ 	.byte	0x04, 0x12
        /*0062*/ 	.short	(.L_18 - .L_17)
	.align		4
.L_17:
        /*0064*/ 	.word	index@(_Z17rope_f32x4_kernelPfS_ii)
        /*0068*/ 	.word	0x00000020


	//----- nvinfo : EIATTR_MIN_STACK_SIZE
	.align		4
.L_18:
        /*006c*/ 	.byte	0x04, 0x12
        /*006e*/ 	.short	(.L_20 - .L_19)
	.align		4
.L_19:
        /*0070*/ 	.word	index@(_Z15rope_f32_kernelPKfPfii)
        /*0074*/ 	.word	0x00000020
.L_20:


//--------------------- .nv.compat                --------------------------
	.section	.nv.compat,"",@"SHT_CUDA_COMPAT_INFO"
	.align	4
        /*0000*/ 	.byte	0x02, 0x09, 0x00, 0x00, 0x02, 0x02, 0x01, 0x00, 0x02, 0x05, 0x05, 0x00, 0x03, 0x07, 0x01, 0x01
        /*0010*/ 	.byte	0x02, 0x03, 0x00, 0x00, 0x02, 0x06, 0x01, 0x00, 0x04, 0x0b, 0x08, 0x00, 0x01, 0x00, 0x00, 0x00
        /*0020*/ 	.byte	0x00, 0x00, 0x00, 0x00


//--------------------- .nv.info._Z17rope_f32x4_kernelPfS_ii --------------------------
	.section	.nv.info._Z17rope_f32x4_kernelPfS_ii,"",@"SHT_CUDA_INFO"
	.sectionflags	@""
	.align	4


	//----- nvinfo : EIATTR_CUDA_API_VERSION
	.align		4
        /*0000*/ 	.byte	0x04, 0x37
        /*0002*/ 	.short	(.L_22 - .L_21)
.L_21:
        /*0004*/ 	.word	0x00000082


	//----- nvinfo : EIATTR_KPARAM_INFO
	.align		4
.L_22:
        /*0008*/ 	.byte	0x04, 0x17
        /*000a*/ 	.short	(.L_24 - .L_23)
.L_23:
        /*000c*/ 	.word	0x00000000
        /*0010*/ 	.short	0x0003
        /*0012*/ 	.short	0x0014
        /*0014*/ 	.byte	0x00, 0xf0, 0x11, 0x00


	//----- nvinfo : EIATTR_KPARAM_INFO
	.align		4
.L_24:
        /*0018*/ 	.byte	0x04, 0x17
        /*001a*/ 	.short	(.L_26 - .L_25)
.L_25:
        /*001c*/ 	.word	0x00000000
        /*0020*/ 	.short	0x0002
        /*0022*/ 	.short	0x0010
        /*0024*/ 	.byte	0x00, 0xf0, 0x11, 0x00


	//----- nvinfo : EIATTR_KPARAM_INFO
	.align		4
.L_26:
        /*0028*/ 	.byte	0x04, 0x17
        /*002a*/ 	.short	(.L_28 - .L_27)
.L_27:
        /*002c*/ 	.word	0x00000000
        /*0030*/ 	.short	0x0001
        /*0032*/ 	.short	0x0008
        /*0034*/ 	.byte	0x00, 0xf5, 0x21, 0x00


	//----- nvinfo : EIATTR_KPARAM_INFO
	.align		4
.L_28:
        /*0038*/ 	.byte	0x04, 0x17
        /*003a*/ 	.short	(.L_30 - .L_29)
.L_29:
        /*003c*/ 	.word	0x00000000
        /*0040*/ 	.short	0x0000
        /*0042*/ 	.short	0x0000
        /*0044*/ 	.byte	0x00, 0xf5, 0x21, 0x00


	//----- nvinfo : EIATTR_SPARSE_MMA_MASK
	.align		4
.L_30:
        /*0048*/ 	.byte	0x03, 0x50
        /*004a*/ 	.short	0x0000


	//----- nvinfo : EIATTR_MAXREG_COUNT
	.align		4
        /*004c*/ 	.byte	0x03, 0x1b
        /*004e*/ 	.short	0x00ff


	//----- nvinfo : EIATTR_MERCURY_ISA_VERSION
	.align		4
        /*0050*/ 	.byte	0x03, 0x5f
        /*0052*/ 	.short	0x0101


	//----- nvinfo : EIATTR_VRC_CTA_INIT_COUNT
	.align		4
        /*0054*/ 	.byte	0x02, 0x4a
	.zero		1
	.zero		1


	//----- nvinfo : EIATTR_EXIT_INSTR_OFFSETS
	.align		4
        /*0058*/ 	.byte	0x04, 0x1c
        /*005a*/ 	.short	(.L_32 - .L_31)


	//   ....[0]....
.L_31:
        /*005c*/ 	.word	0x00000090


	//   ....[1]....
        /*0060*/ 	.word	0x00001f80


	//----- nvinfo : EIATTR_CRS_STACK_SIZE
	.align		4
.L_32:
        /*0064*/ 	.byte	0x04, 0x1e
        /*0066*/ 	.short	(.L_34 - .L_33)
.L_33:
        /*0068*/ 	.word	0x00000000


	//----- nvinfo : EIATTR_CBANK_PARAM_SIZE
	.align		4
.L_34:
        /*006c*/ 	.byte	0x03, 0x19
        /*006e*/ 	.short	0x0018


	//----- nvinfo : EIATTR_PARAM_CBANK
	.align		4
        /*0070*/ 	.byte	0x04, 0x0a
        /*0072*/ 	.short	(.L_36 - .L_35)
	.align		4
.L_35:
        /*0074*/ 	.word	index@(.nv.constant0._Z17rope_f32x4_kernelPfS_ii)
        /*0078*/ 	.short	0x0380
        /*007a*/ 	.short	0x0018


	//----- nvinfo : EIATTR_SW_WAR
	.align		4
.L_36:
        /*007c*/ 	.byte	0x04, 0x36
        /*007e*/ 	.short	(.L_38 - .L_37)
.L_37:
        /*0080*/ 	.word	0x00000008
.L_38:


//--------------------- .nv.info._Z15rope_f32_kernelPKfPfii --------------------------
	.section	.nv.info._Z15rope_f32_kernelPKfPfii,"",@"SHT_CUDA_INFO"
	.sectionflags	@""
	.align	4


	//----- nvinfo : EIATTR_CUDA_API_VERSION
	.align		4
        /*0000*/ 	.byte	0x04, 0x37
        /*0002*/ 	.short	(.L_40 - .L_39)
.L_39:
        /*0004*/ 	.word	0x00000082


	//----- nvinfo : EIATTR_KPARAM_INFO
	.align		4
.L_40:
        /*0008*/ 	.byte	0x04, 0x17
        /*000a*/ 	.short	(.L_42 - .L_41)
.L_41:
        /*000c*/ 	.word	0x00000000
        /*0010*/ 	.short	0x0003
        /*0012*/ 	.short	0x0014
        /*0014*/ 	.byte	0x00, 0xf0, 0x11, 0x00


	//----- nvinfo : EIATTR_KPARAM_INFO
	.align		4
.L_42:
        /*0018*/ 	.byte	0x04, 0x17
        /*001a*/ 	.short	(.L_44 - .L_43)
.L_43:
        /*001c*/ 	.word	0x00000000
        /*0020*/ 	.short	0x0002
        /*0022*/ 	.short	0x0010
        /*0024*/ 	.byte	0x00, 0xf0, 0x11, 0x00


	//----- nvinfo : EIATTR_KPARAM_INFO
	.align		4
.L_44:
        /*0028*/ 	.byte	0x04, 0x17
        /*002a*/ 	.short	(.L_46 - .L_45)
.L_45:
        /*002c*/ 	.word	0x00000000
        /*0030*/ 	.short	0x0001
        /*0032*/ 	.short	0x0008
        /*0034*/ 	.byte	0x00, 0xf5, 0x21, 0x00


	//----- nvinfo : EIATTR_KPARAM_INFO
	.align		4
.L_46:
        /*0038*/ 	.byte	0x04, 0x17
        /*003a*/ 	.short	(.L_48 - .L_47)
.L_47:
        /*003c*/ 	.word	0x00000000
        /*0040*/ 	.short	0x0000
        /*0042*/ 	.short	0x0000
        /*0044*/ 	.byte	0x00, 0xf5, 0x21, 0x00


	//----- nvinfo : EIATTR_SPARSE_MMA_MASK
	.align		4
.L_48:
        /*0048*/ 	.byte	0x03, 0x50
        /*004a*/ 	.short	0x0000


	//----- nvinfo : EIATTR_MAXREG_COUNT
	.align		4
        /*004c*/ 	.byte	0x03, 0x1b
        /*004e*/ 	.short	0x00ff


	//----- nvinfo : EIATTR_MERCURY_ISA_VERSION
	.align		4
        /*0050*/ 	.byte	0x03, 0x5f
        /*0052*/ 	.short	0x0101


	//----- nvinfo : EIATTR_VRC_CTA_INIT_COUNT
	.align		4
        /*0054*/ 	.byte	0x02, 0x4a
	.zero		1
	.zero		1


	//----- nvinfo : EIATTR_EXIT_INSTR_OFFSETS
	.align		4
        /*0058*/ 	.byte	0x04, 0x1c
        /*005a*/ 	.short	(.L_50 - .L_49)


	//   ....[0]....
.L_49:
        /*005c*/ 	.word	0x00000090


	//   ....[1]....
        /*0060*/ 	.word	0x00001170


	//----- nvinfo : EIATTR_CRS_STACK_SIZE
	.align		4
.L_50:
        /*0064*/ 	.byte	0x04, 0x1e
        /*0066*/ 	.short	(.L_52 - .L_51)
.L_51:
        /*0068*/ 	.word	0x00000000


	//----- nvinfo : EIATTR_CBANK_PARAM_SIZE
	.align		4
.L_52:
        /*006c*/ 	.byte	0x03, 0x19
        /*006e*/ 	.short	0x0018


	//----- nvinfo : EIATTR_PARAM_CBANK
	.align		4
        /*0070*/ 	.byte	0x04, 0x0a
        /*0072*/ 	.short	(.L_54 - .L_53)
	.align		4
.L_53:
        /*0074*/ 	.word	index@(.nv.constant0._Z15rope_f32_kernelPKfPfii)
        /*0078*/ 	.short	0x0380
        /*007a*/ 	.short	0x0018


	//----- nvinfo : EIATTR_SW_WAR
	.align		4
.L_54:
        /*007c*/ 	.byte	0x04, 0x36
        /*007e*/ 	.short	(.L_56 - .L_55)
.L_55:
        /*0080*/ 	.word	0x00000008
.L_56:


//--------------------- .nv.callgraph             --------------------------
	.section	.nv.callgraph,"",@"SHT_CUDA_CALLGRAPH"
	.align	4
	.sectionentsize	8
	.align		4
        /*0000*/ 	.word	0x00000000
	.align		4
        /*0004*/ 	.word	0xffffffff
	.align		4
        /*0008*/ 	.word	0x00000000
	.align		4
        /*000c*/ 	.word	0xfffffffe
	.align		4
        /*0010*/ 	.word	0x00000000
	.align		4
        /*0014*/ 	.word	0xfffffffd
	.align		4
        /*0018*/ 	.word	0x00000000
	.align		4
        /*001c*/ 	.word	0xfffffffc


//--------------------- .nv.constant4             --------------------------
	.section	.nv.constant4,"a",@progbits
	.align	8
	.align		8
.nv.constant4:
        /*0000*/ 	.dword	__cudart_i2opi_f


//--------------------- .text._Z17rope_f32x4_kernelPfS_ii --------------------------
	.section	.text._Z17rope_f32x4_kernelPfS_ii,"ax",@progbits
	.align	128
        .global         _Z17rope_f32x4_kernelPfS_ii
        .type           _Z17rope_f32x4_kernelPfS_ii,@function
        .size           _Z17rope_f32x4_kernelPfS_ii,(.L_x_72 - _Z17rope_f32x4_kernelPfS_ii)
        .other          _Z17rope_f32x4_kernelPfS_ii,@"STO_CUDA_ENTRY STV_DEFAULT"
_Z17rope_f32x4_kernelPfS_ii:
.text._Z17rope_f32x4_kernelPfS_ii:
[----:B------:R-:W0:Y:S01]  /*0000*/  LDC R1, c[0x0][0x37c] ;  /* 0x0000df00ff017b82 */ /* 0x000e220000000800 */
[----:B------:R-:W1:Y:S07]  /*0010*/  S2R R3, SR_TID.X ;  /* 0x0000000000037919 */ /* 0x000e6e0000002100 */
[----:B------:R-:W1:Y:S01]  /*0020*/  S2UR UR6, SR_CTAID.X ;  /* 0x00000000000679c3 */ /* 0x000e620000002500 */
[----:B------:R-:W2:Y:S01]  /*0030*/  LDCU.64 UR4, c[0x0][0x390] ;  /* 0x00007200ff0477ac */ /* 0x000ea20008000a00 */
[----:B0-----:R-:W-:-:S06]  /*0040*/  VIADD R1, R1, 0xffffffe0 ;  /* 0xffffffe001017836 */ /* 0x001fcc0000000000 */
[----:B------:R-:W1:Y:S01]  /*0050*/  LDC R0, c[0x0][0x360] ;  /* 0x0000d800ff007b82 */ /* 0x000e620000000800 */
[----:B--2---:R-:W-:Y:S01]  /*0060*/  UIMAD UR4, UR5, UR4, URZ ;  /* 0x00000004050472a4 */ /* 0x004fe2000f8e02ff */
[----:B-1----:R-:W-:-:S05]  /*0070*/  IMAD R0, R0, UR6, R3 ;  /* 0x0000000600007c24 */ /* 0x002fca000f8e0203 */
[----:B------:R-:W-:-:S13]  /*0080*/  ISETP.GE.U32.AND P0, PT, R0, UR4, PT ;  /* 0x0000000400007c0c */ /* 0x000fda000bf06070 */
[----:B------:R-:W-:Y:S05]  /*0090*/  @P0 EXIT ;  /* 0x000000000000094d */ /* 0x000fea0003800000 */
[----:B------:R-:W0:Y:S01]  /*00a0*/  I2F.U32.RP R4, UR5 ;  /* 0x0000000500047d06 */ /* 0x000e220008209000 */
[----:B------:R-:W-:Y:S01]  /*00b0*/  IMAD.SHL.U32 R0, R0, 0x2, RZ ;  /* 0x0000000200007824 */ /* 0x000fe200078e00ff */
[----:B------:R-:W-:Y:S01]  /*00c0*/  ISETP.NE.U32.AND P2, PT, RZ, UR5, PT ;  /* 0x00000005ff007c0c */ /* 0x000fe2000bf45070 */
[----:B------:R-:W-:Y:S05]  /*00d0*/  BSSY.RECONVERGENT B0, `(.L_x_0) ;  /* 0x0000022000007945 */ /* 0x000fea0003800200 */
[----:B0-----:R-:W0:Y:S02]  /*00e0*/  MUFU.RCP R4, R4 ;  /* 0x0000000400047308 */ /* 0x001e240000001000 */
[----:B0-----:R-:W-:-:S06]  /*00f0*/  VIADD R2, R4, 0xffffffe ;  /* 0x0ffffffe04027836 */ /* 0x001fcc0000000000 */
[----:B------:R0:W1:Y:S02]  /*0100*/  F2I.FTZ.U32.TRUNC.NTZ R3, R2 ;  /* 0x0000000200037305 */ /* 0x000064000021f000 */
[----:B0-----:R-:W-:Y:S02]  /*0110*/  IMAD.MOV.U32 R2, RZ, RZ, RZ ;  /* 0x000000ffff027224 */ /* 0x001fe400078e00ff */
[----:B-1----:R-:W-:-:S04]  /*0120*/  IMAD.MOV R5, RZ, RZ, -R3 ;  /* 0x000000ffff057224 */ /* 0x002fc800078e0a03 */
[----:B------:R-:W-:-:S04]  /*0130*/  IMAD R5, R5, UR5, RZ ;  /* 0x0000000505057c24 */ /* 0x000fc8000f8e02ff */
[----:B------:R-:W-:-:S06]  /*0140*/  IMAD.HI.U32 R3, R3, R5, R2 ;  /* 0x0000000503037227 */ /* 0x000fcc00078e0002 */
[----:B------:R-:W-:-:S05]  /*0150*/  IMAD.HI.U32 R6, R3, R0, RZ ;  /* 0x0000000003067227 */ /* 0x000fca00078e00ff */
[----:B------:R-:W-:-:S05]  /*0160*/  IADD3 R3, PT, PT, -R6, RZ, RZ ;  /* 0x000000ff06037210 */ /* 0x000fca0007ffe1ff */
[----:B------:R-:W-:-:S05]  /*0170*/  IMAD R3, R3, UR5, R0 ;  /* 0x0000000503037c24 */ /* 0x000fca000f8e0200 */
[----:B------:R-:W-:-:S13]  /*0180*/  ISETP.GE.U32.AND P0, PT, R3, UR5, PT ;  /* 0x0000000503007c0c */ /* 0x000fda000bf06070 */
[----:B------:R-:W-:Y:S02]  /*0190*/  @P0 VIADD R3, R3, -UR5 ;  /* 0x8000000503030c36 */ /* 0x000fe40008000000 */
[----:B------:R-:W-:-:S03]  /*01a0*/  @P0 VIADD R6, R6, 0x1 ;  /* 0x0000000106060836 */ /* 0x000fc60000000000 */
[----:B------:R-:W-:Y:S02]  /*01b0*/  ISETP.GE.U32.AND P1, PT, R3, UR5, PT ;  /* 0x0000000503007c0c */ /* 0x000fe4000bf26070 */
[----:B------:R-:W-:-:S05]  /*01c0*/  I2FP.F32.S32 R3, UR5 ;  /* 0x0000000500037c45 */ /* 0x000fca0008201400 */
[----:B------:R-:W-:-:S04]  /*01d0*/  FADD R3, R3, R3 ;  /* 0x0000000303037221 */ /* 0x000fc80000000000 */
[----:B------:R-:W0:Y:S02]  /*01e0*/  MUFU.RCP R2, R3 ;  /* 0x0000000300027308 */ /* 0x000e240000001000 */
[----:B------:R-:W-:Y:S01]  /*01f0*/  @P1 VIADD R6, R6, 0x1 ;  /* 0x0000000106061836 */ /* 0x000fe20000000000 */
[----:B------:R-:W-:-:S05]  /*0200*/  @!P2 LOP3.LUT R6, RZ, UR5, RZ, 0x33, !PT ;  /* 0x00000005ff06ac12 */ /* 0x000fca000f8e33ff */
[----:B------:R-:W-:-:S04]  /*0210*/  IMAD.MOV R7, RZ, RZ, -R6 ;  /* 0x000000ffff077224 */ /* 0x000fc800078e0a06 */
[----:B------:R-:W-:-:S05]  /*0220*/  IMAD R7, R7, UR5, R0 ;  /* 0x0000000507077c24 */ /* 0x000fca000f8e0200 */
[----:B------:R-:W-:Y:S01]  /*0230*/  I2FP.F32.U32 R0, R7 ;  /* 0x0000000700007245 */ /* 0x000fe20000201000 */
[----:B0-----:R-:W-:-:S04]  /*0240*/  FFMA R5, -R3, R2, 1 ;  /* 0x3f80000003057423 */ /* 0x001fc80000000102 */
[----:B------:R-:W-:Y:S01]  /*0250*/  FADD R0, R0, R0 ;  /* 0x0000000000007221 */ /* 0x000fe20000000000 */
[----:B------:R-:W-:-:S03]  /*0260*/  FFMA R5, R2, R5, R2 ;  /* 0x0000000502057223 */ /* 0x000fc60000000002 */
[----:B------:R-:W0:Y:S01]  /*0270*/  FCHK P0, R0, R3 ;  /* 0x0000000300007302 */ /* 0x000e220000000000 */
[----:B------:R-:W-:-:S04]  /*0280*/  FFMA R2, R0, R5, RZ ;  /* 0x0000000500027223 */ /* 0x000fc800000000ff */
[----:B------:R-:W-:-:S04]  /*0290*/  FFMA R4, -R3, R2, R0 ;  /* 0x0000000203047223 */ /* 0x000fc80000000100 */
[----:B------:R-:W-:Y:S01]  /*02a0*/  FFMA R5, R5, R4, R2 ;  /* 0x0000000405057223 */ /* 0x000fe20000000002 */
[----:B0-----:R-:W-:Y:S06]  /*02b0*/  @!P0 BRA `(.L_x_1) ;  /* 0x00000000000c8947 */ /* 0x001fec0003800000 */
[----:B------:R-:W-:-:S07]  /*02c0*/  MOV R10, 0x2e0 ;  /* 0x000002e0000a7802 */ /* 0x000fce0000000f00 */
[----:B------:R-:W-:Y:S05]  /*02d0*/  CALL.REL.NOINC `($__internal_1_$__cuda_sm3x_div_rn_noftz_f32_slowpath) ;  /* 0x0000001c00fc7944 */ /* 0x000fea0003c00000 */
[----:B------:R-:W-:-:S07]  /*02e0*/  IMAD.MOV.U32 R5, RZ, RZ, R0 ;  /* 0x000000ffff057224 */ /* 0x000fce00078e0000 */
.L_x_1:
[----:B------:R-:W-:Y:S05]  /*02f0*/  BSYNC.RECONVERGENT B0 ;  /* 0x0000000000007941 */ /* 0x000fea0003800200 */
.L_x_0:
[----:B------:R-:W-:Y:S01]  /*0300*/  HFMA2 R9, -RZ, RZ, 0.132568359375, -6360 ;  /* 0x303eee36ff097431 */ /* 0x000fe200000001ff */
[----:B------:R-:W0:Y:S01]  /*0310*/  MUFU.RCP R8, R3 ;  /* 0x0000000300087308 */ /* 0x000e220000001000 */
[----:B------:R-:W-:Y:S01]  /*0320*/  IMAD.MOV.U32 R0, RZ, RZ, 0x3fb8aa3b ;  /* 0x3fb8aa3bff007424 */ /* 0x000fe200078e00ff */
[----:B------:R-:W-:Y:S01]  /*0330*/  FSETP.NEU.AND P1, PT, R5, RZ, PT ;  /* 0x000000ff0500720b */ /* 0x000fe20003f2d000 */
[----:B------:R-:W-:Y:S01]  /*0340*/  VIADD R2, R7, 0x1 ;  /* 0x0000000107027836 */ /* 0x000fe20000000000 */
[----:B------:R-:W-:Y:S01]  /*0350*/  BSSY.RECONVERGENT B0, `(.L_x_2) ;  /* 0x000002b000007945 */ /* 0x000fe20003800200 */
[----:B------:R-:W-:-:S03]  /*0360*/  IMAD.MOV.U32 R11, RZ, RZ, 0x3e4b8a05 ;  /* 0x3e4b8a05ff0b7424 */ /* 0x000fc600078e00ff */
[----:B------:R-:W-:Y:S01]  /*0370*/  I2FP.F32.U32 R2, R2 ;  /* 0x0000000200027245 */ /* 0x000fe20000201000 */
[----:B------:R-:W-:-:S04]  /*0380*/  FFMA R0, -R9, R0, 3.622995450314192567e-07 ;  /* 0x34c2821209007423 */ /* 0x000fc80000000100 */
[----:B------:R-:W-:Y:S01]  /*0390*/  FFMA R0, R11, 1.9251366722983220825e-08, R0 ;  /* 0x32a55e340b007823 */ /* 0x000fe20000000000 */
[----:B------:R-:W-:-:S03]  /*03a0*/  FADD R10, R2, R2 ;  /* 0x00000002020a7221 */ /* 0x000fc60000000000 */
[----:B------:R-:W-:Y:S01]  /*03b0*/  FFMA R0, -R9, 0.014334906823933124542, R0 ;  /* 0x3c6adcf509007823 */ /* 0x000fe20000000100 */
[----:B0-----:R-:W-:Y:S01]  /*03c0*/  FFMA R9, -R3, R8, 1 ;  /* 0x3f80000003097423 */ /* 0x001fe20000000108 */
[----:B------:R0:W1:Y:S02]  /*03d0*/  FCHK P0, R10, R3 ;  /* 0x000000030a007302 */ /* 0x0000640000000000 */
[----:B------:R-:W-:Y:S01]  /*03e0*/  FFMA R4, R11, 0.0047783022746443748474, R0 ;  /* 0x3b9c934e0b047823 */ /* 0x000fe20000000000 */
[----:B------:R-:W-:Y:S01]  /*03f0*/  FFMA R0, R8, R9, R8 ;  /* 0x0000000908007223 */ /* 0x000fe20000000008 */
[----:B------:R-:W-:Y:S02]  /*0400*/  IMAD.MOV.U32 R8, RZ, RZ, 0x3f800000 ;  /* 0x3f800000ff087424 */ /* 0x000fe400078e00ff */
[----:B------:R-:W-:Y:S01]  /*0410*/  FADD R2, R4, 13.286762237548828125 ;  /* 0x4154969404027421 */ /* 0x000fe20000000000 */
[----:B------:R-:W-:-:S03]  /*0420*/  FFMA R9, R0, R10, RZ ;  /* 0x0000000a00097223 */ /* 0x000fc600000000ff */
[----:B------:R-:W-:Y:S01]  /*0430*/  FADD R11, R2, -13.286762237548828125 ;  /* 0xc1549694020b7421 */ /* 0x000fe20000000000 */
[----:B------:R-:W-:-:S03]  /*0440*/  FFMA R16, -R3, R9, R10 ;  /* 0x0000000903107223 */ /* 0x000fc6000000010a */
[----:B------:R-:W-:Y:S01]  /*0450*/  FADD R4, R4, -R11 ;  /* 0x8000000b04047221 */ /* 0x000fe20000000000 */
[----:B01----:R-:W-:Y:S06]  /*0460*/  @!P1 BRA `(.L_x_3) ;  /* 0x0000000000649947 */ /* 0x003fec0003800000 */
[CC--:B------:R-:W-:Y:S01]  /*0470*/  FMUL R11, R2.reuse, R5.reuse ;  /* 0x00000005020b7220 */ /* 0x0c0fe20000400000 */
[----:B------:R-:W-:Y:S01]  /*0480*/  IMAD.MOV.U32 R15, RZ, RZ, 0x391fcb8e ;  /* 0x391fcb8eff0f7424 */ /* 0x000fe200078e00ff */
[-C--:B------:R-:W-:Y:S02]  /*0490*/  FSETP.NAN.AND P3, PT, |R5|, |R5|.reuse, PT ;  /* 0x400000050500720b */ /* 0x080fe40003f68200 */
[----:B------:R-:W0:Y:S01]  /*04a0*/  FRND R8, R11 ;  /* 0x0000000b00087307 */ /* 0x000e220000201000 */
[----:B------:R-:W-:Y:S01]  /*04b0*/  FFMA R13, R2, R5, -R11 ;  /* 0x00000005020d7223 */ /* 0x000fe2000000080b */
[----:B------:R-:W-:-:S03]  /*04c0*/  FSETP.GT.AND P1, PT, |R11|, 152, PT ;  /* 0x431800000b00780b */ /* 0x000fc60003f24200 */
[----:B------:R-:W-:Y:S01]  /*04d0*/  FFMA R13, R4, R5, R13 ;  /* 0x00000005040d7223 */ /* 0x000fe2000000000d */
[----:B0-----:R-:W-:Y:S01]  /*04e0*/  FADD R12, R11, -R8 ;  /* 0x800000080b0c7221 */ /* 0x001fe20000000000 */
[----:B------:R-:W-:-:S03]  /*04f0*/  FSETP.GT.AND P2, PT, R8, RZ, PT ;  /* 0x000000ff0800720b */ /* 0x000fc60003f44000 */
[----:B------:R-:W-:Y:S01]  /*0500*/  FADD R12, R12, R13 ;  /* 0x0000000d0c0c7221 */ /* 0x000fe20000000000 */
[----:B------:R-:W-:Y:S02]  /*0510*/  SEL R8, RZ, 0x83000000, P2 ;  /* 0x83000000ff087807 */ /* 0x000fe40001000000 */
[----:B------:R-:W-:Y:S01]  /*0520*/  FSETP.GEU.AND P2, PT, R11, RZ, PT ;  /* 0x000000ff0b00720b */ /* 0x000fe20003f4e000 */
[----:B------:R-:W-:Y:S01]  /*0530*/  FFMA R13, R12, R15, 0.0013391353422775864601 ;  /* 0x3aaf85ed0c0d7423 */ /* 0x000fe2000000000f */
[----:B------:R-:W-:-:S03]  /*0540*/  IADD3 R14, PT, PT, R8, 0x7f000000, RZ ;  /* 0x7f000000080e7810 */ /* 0x000fc60007ffe0ff */
[C---:B------:R-:W-:Y:S02]  /*0550*/  FFMA R15, R12.reuse, R13, 0.0096188392490148544312 ;  /* 0x3c1d98560c0f7423 */ /* 0x040fe4000000000d */
[----:B------:R-:W0:Y:S02]  /*0560*/  F2I.NTZ R13, R11 ;  /* 0x0000000b000d7305 */ /* 0x000e240000203100 */
[----:B------:R-:W-:-:S04]  /*0570*/  FFMA R15, R12, R15, 0.055503588169813156128 ;  /* 0x3d6357bb0c0f7423 */ /* 0x000fc8000000000f */
[----:B------:R-:W-:-:S04]  /*0580*/  FFMA R15, R12, R15, 0.24022644758224487305 ;  /* 0x3e75fdec0c0f7423 */ /* 0x000fc8000000000f */
[----:B------:R-:W-:-:S04]  /*0590*/  FFMA R15, R12, R15, 0.69314718246459960938 ;  /* 0x3f3172180c0f7423 */ /* 0x000fc8000000000f */
[----:B------:R-:W-:Y:S01]  /*05a0*/  FFMA R15, R12, R15, 1 ;  /* 0x3f8000000c0f7423 */ /* 0x000fe2000000000f */
[----:B0-----:R-:W-:Y:S01]  /*05b0*/  IMAD R13, R13, 0x800000, -R8 ;  /* 0x008000000d0d7824 */ /* 0x001fe200078e0a08 */
[----:B------:R-:W-:Y:S02]  /*05c0*/  FSEL R8, RZ, +INF , !P2 ;  /* 0x7f800000ff087808 */ /* 0x000fe40005000000 */
[----:B------:R-:W-:-:S04]  /*05d0*/  FMUL R14, R14, R15 ;  /* 0x0000000f0e0e7220 */ /* 0x000fc80000400000 */
[----:B------:R-:W-:Y:S01]  /*05e0*/  @!P1 FMUL R8, R13, R14 ;  /* 0x0000000e0d089220 */ /* 0x000fe20000400000 */
[----:B------:R-:W-:-:S07]  /*05f0*/  @P3 FADD R8, R5, 10000 ;  /* 0x461c400005083421 */ /* 0x000fce0000000000 */
.L_x_3:
[----:B------:R-:W-:Y:S05]  /*0600*/  BSYNC.RECONVERGENT B0 ;  /* 0x0000000000007941 */ /* 0x000fea0003800200 */
.L_x_2:
[----:B------:R-:W-:Y:S01]  /*0610*/  BSSY.RECONVERGENT B0, `(.L_x_4) ;  /* 0x0000007000007945 */ /* 0x000fe20003800200 */
[----:B------:R-:W-:-:S03]  /*0620*/  FFMA R9, R0, R16, R9 ;  /* 0x0000001000097223 */ /* 0x000fc60000000009 */
[----:B------:R-:W-:Y:S05]  /*0630*/  @!P0 BRA `(.L_x_5) ;  /* 0x0000000000108947 */ /* 0x000fea0003800000 */
[----:B------:R-:W-:Y:S01]  /*0640*/  IMAD.MOV.U32 R0, RZ, RZ, R10 ;  /* 0x000000ffff007224 */ /* 0x000fe200078e000a */
[----:B------:R-:W-:-:S07]  /*0650*/  MOV R10, 0x670 ;  /* 0x00000670000a7802 */ /* 0x000fce0000000f00 */
[----:B------:R-:W-:Y:S05]  /*0660*/  CALL.REL.NOINC `($__internal_1_$__cuda_sm3x_div_rn_noftz_f32_slowpath) ;  /* 0x0000001c00187944 */ /* 0x000fea0003c00000 */
[----:B------:R-:W-:-:S07]  /*0670*/  IMAD.MOV.U32 R9, RZ, RZ, R0 ;  /* 0x000000ffff097224 */ /* 0x000fce00078e0000 */
.L_x_5:
[----:B------:R-:W-:Y:S05]  /*0680*/  BSYNC.RECONVERGENT B0 ;  /* 0x0000000000007941 */ /* 0x000fea0003800200 */
.L_x_4:
[CC--:B------:R-:W-:Y:S01]  /*0690*/  FMUL R3, R2.reuse, R9.reuse ;  /* 0x0000000902037220 */ /* 0x0c0fe20000400000 */
[----:B------:R-:W-:Y:S01]  /*06a0*/  IMAD.MOV.U32 R11, RZ, RZ, 0x391fcb8e ;  /* 0x391fcb8eff0b7424 */ /* 0x000fe200078e00ff */
[----:B------:R-:W-:Y:S01]  /*06b0*/  FSETP.NEU.AND P2, PT, R9, RZ, PT ;  /* 0x000000ff0900720b */ /* 0x000fe20003f4d000 */
[----:B------:R-:W-:Y:S01]  /*06c0*/  BSSY.RECONVERGENT B0, `(.L_x_6) ;  /* 0x000001b000007945 */ /* 0x000fe20003800200 */
[----:B------:R-:W0:Y:S01]  /*06d0*/  FRND R0, R3 ;  /* 0x0000000300007307 */ /* 0x000e220000201000 */
[----:B------:R-:W-:Y:S01]  /*06e0*/  FFMA R5, R2, R9, -R3 ;  /* 0x0000000902057223 */ /* 0x000fe20000000803 */
[----:B------:R-:W-:-:S03]  /*06f0*/  FSETP.GEU.AND P1, PT, R3, RZ, PT ;  /* 0x000000ff0300720b */ /* 0x000fc60003f2e000 */
[----:B------:R-:W-:-:S03]  /*0700*/  FFMA R5, R4, R9, R5 ;  /* 0x0000000904057223 */ /* 0x000fc60000000005 */
[----:B------:R-:W1:Y:S01]  /*0710*/  F2I.NTZ R4, R3 ;  /* 0x0000000300047305 */ /* 0x000e620000203100 */
[----:B0-----:R-:W-:Y:S01]  /*0720*/  FADD R2, R3, -R0 ;  /* 0x8000000003027221 */ /* 0x001fe20000000000 */
[----:B------:R-:W-:-:S03]  /*0730*/  FSETP.GT.AND P0, PT, R0, RZ, PT ;  /* 0x000000ff0000720b */ /* 0x000fc60003f04000 */
[----:B------:R-:W-:-:S04]  /*0740*/  FADD R2, R5, R2 ;  /* 0x0000000205027221 */ /* 0x000fc80000000000 */
[C---:B------:R-:W-:Y:S01]  /*0750*/  FFMA R5, R2.reuse, R11, 0.0013391353422775864601 ;  /* 0x3aaf85ed02057423 */ /* 0x040fe2000000000b */
[----:B------:R-:W-:Y:S02]  /*0760*/  SEL R11, RZ, 0x83000000, P0 ;  /* 0x83000000ff0b7807 */ /* 0x000fe40000000000 */
[----:B------:R-:W-:Y:S01]  /*0770*/  FSETP.GT.AND P0, PT, |R3|, 152, PT ;  /* 0x431800000300780b */ /* 0x000fe20003f04200 */
[----:B------:R-:W-:Y:S02]  /*0780*/  FFMA R5, R2, R5, 0.0096188392490148544312 ;  /* 0x3c1d985602057423 */ /* 0x000fe40000000005 */
[----:B------:R-:W-:Y:S01]  /*0790*/  VIADD R0, R11, 0x7f000000 ;  /* 0x7f0000000b007836 */ /* 0x000fe20000000000 */
[----:B-1----:R-:W-:Y:S01]  /*07a0*/  LEA R11, R4, -R11, 0x17 ;  /* 0x8000000b040b7211 */ /* 0x002fe200078eb8ff */
[----:B------:R-:W-:-:S04]  /*07b0*/  FFMA R5, R2, R5, 0.055503588169813156128 ;  /* 0x3d6357bb02057423 */ /* 0x000fc80000000005 */
[----:B------:R-:W-:-:S04]  /*07c0*/  FFMA R5, R2, R5, 0.24022644758224487305 ;  /* 0x3e75fdec02057423 */ /* 0x000fc80000000005 */
[----:B------:R-:W-:-:S04]  /*07d0*/  FFMA R5, R2, R5, 0.69314718246459960938 ;  /* 0x3f31721802057423 */ /* 0x000fc80000000005 */
[----:B------:R-:W-:-:S04]  /*07e0*/  FFMA R5, R2, R5, 1 ;  /* 0x3f80000002057423 */ /* 0x000fc80000000005 */
[----:B------:R-:W-:-:S04]  /*07f0*/  FMUL R0, R5, R0 ;  /* 0x0000000005007220 */ /* 0x000fc80000400000 */
[----:B------:R-:W-:Y:S01]  /*0800*/  FMUL R11, R0, R11 ;  /* 0x0000000b000b7220 */ /* 0x000fe20000400000 */
[----:B------:R-:W-:Y:S01]  /*0810*/  IMAD.MOV.U32 R0, RZ, RZ, 0x3f800000 ;  /* 0x3f800000ff007424 */ /* 0x000fe200078e00ff */
[----:B------:R-:W-:Y:S01]  /*0820*/  @P0 FSEL R11, RZ, +INF , !P1 ;  /* 0x7f800000ff0b0808 */ /* 0x000fe20004800000 */
[----:B------:R-:W-:Y:S06]  /*0830*/  @!P2 BRA `(.L_x_7) ;  /* 0x00000000000ca947 */ /* 0x000fec0003800000 */
[----:B------:R-:W-:Y:S01]  /*0840*/  FSETP.NAN.AND P0, PT, |R9|, |R9|, PT ;  /* 0x400000090900720b */ /* 0x000fe20003f08200 */
[----:B------:R-:W-:-:S12]  /*0850*/  IMAD.MOV.U32 R0, RZ, RZ, R11 ;  /* 0x000000ffff007224 */ /* 0x000fd800078e000b */
[----:B------:R-:W-:-:S07]  /*0860*/  @P0 FADD R0, R9, 10000 ;  /* 0x461c400009000421 */ /* 0x000fce0000000000 */
.L_x_7:
[----:B------:R-:W-:Y:S05]  /*0870*/  BSYNC.RECONVERGENT B0 ;  /* 0x0000000000007941 */ /* 0x000fea0003800200 */
.L_x_6:
[----:B------:R-:W-:Y:S01]  /*0880*/  VIADD R2, R0, 0x1800000 ;  /* 0x0180000000027836 */ /* 0x000fe20000000000 */
[----:B------:R-:W-:Y:S04]  /*0890*/  BSSY.RECONVERGENT B0, `(.L_x_8) ;  /* 0x000000c000007945 */ /* 0x000fe80003800200 */
[----:B------:R-:W-:-:S04]  /*08a0*/  LOP3.LUT R2, R2, 0x7f800000, RZ, 0xc0, !PT ;  /* 0x7f80000002027812 */ /* 0x000fc800078ec0ff */
[----:B------:R-:W-:-:S13]  /*08b0*/  ISETP.GT.U32.AND P0, PT, R2, 0x1ffffff, PT ;  /* 0x01ffffff0200780c */ /* 0x000fda0003f04070 */
[----:B------:R-:W-:Y:S05]  /*08c0*/  @P0 BRA `(.L_x_9) ;  /* 0x0000000000100947 */ /* 0x000fea0003800000 */
[----:B------:R-:W-:-:S07]  /*08d0*/  MOV R10, 0x8f0 ;  /* 0x000008f0000a7802 */ /* 0x000fce0000000f00 */
[----:B------:R-:W-:Y:S05]  /*08e0*/  CALL.REL.NOINC `($__internal_0_$__cuda_sm20_rcp_rn_f32_slowpath) ;  /* 0x0000001400a87944 */ /* 0x000fea0003c00000 */
[----:B------:R-:W-:Y:S01]  /*08f0*/  IMAD.MOV.U32 R9, RZ, RZ, R3 ;  /* 0x000000ffff097224 */ /* 0x000fe200078e0003 */
[----:B------:R-:W-:Y:S06]  /*0900*/  BRA `(.L_x_10) ;  /* 0x0000000000107947 */ /* 0x000fec0003800000 */
.L_x_9:
[----:B------:R-:W0:Y:S02]  /*0910*/  MUFU.RCP R9, R0 ;  /* 0x0000000000097308 */ /* 0x000e240000001000 */
[----:B0-----:R-:W-:-:S04]  /*0920*/  FFMA R2, R9, R0, -1 ;  /* 0xbf80000009027423 */ /* 0x001fc80000000000 */
[----:B------:R-:W-:-:S04]  /*0930*/  FADD.FTZ R2, -R2, -RZ ;  /* 0x800000ff02027221 */ /* 0x000fc80000010100 */
[----:B------:R-:W-:-:S07]  /*0940*/  FFMA R9, R9, R2, R9 ;  /* 0x0000000209097223 */ /* 0x000fce0000000009 */
.L_x_10:
[----:B------:R-:W-:Y:S05]  /*0950*/  BSYNC.RECONVERGENT B0 ;  /* 0x0000000000007941 */ /* 0x000fea0003800200 */
.L_x_8:
[----:B------:R-:W-:Y:S01]  /*0960*/  VIADD R0, R8, 0x1800000 ;  /* 0x0180000008007836 */ /* 0x000fe20000000000 */
[----:B------:R-:W-:Y:S01]  /*0970*/  BSSY.RECONVERGENT B0, `(.L_x_11) ;  /* 0x000000e000007945 */ /* 0x000fe20003800200 */
[----:B------:R-:W-:-:S03]  /*0980*/  I2FP.F32.U32 R4, R6 ;  /* 0x0000000600047245 */ /* 0x000fc60000201000 */
[----:B------:R-:W-:-:S04]  /*0990*/  LOP3.LUT R0, R0, 0x7f800000, RZ, 0xc0, !PT ;  /* 0x7f80000000007812 */ /* 0x000fc800078ec0ff */
[----:B------:R-:W-:-:S13]  /*09a0*/  ISETP.GT.U32.AND P0, PT, R0, 0x1ffffff, PT ;  /* 0x01ffffff0000780c */ /* 0x000fda0003f04070 */
[----:B------:R-:W-:Y:S05]  /*09b0*/  @P0 BRA `(.L_x_12) ;  /* 0x0000000000140947 */ /* 0x000fea0003800000 */
[----:B------:R-:W-:Y:S02]  /*09c0*/  MOV R0, R8 ;  /* 0x0000000800007202 */ /* 0x000fe40000000f00 */
[----:B------:R-:W-:-:S07]  /*09d0*/  MOV R10, 0x9f0 ;  /* 0x000009f0000a7802 */ /* 0x000fce0000000f00 */
[----:B------:R-:W-:Y:S05]  /*09e0*/  CALL.REL.NOINC `($__internal_0_$__cuda_sm20_rcp_rn_f32_slowpath) ;  /* 0x0000001400687944 */ /* 0x000fea0003c00000 */
[----:B------:R-:W-:Y:S01]  /*09f0*/  IMAD.MOV.U32 R11, RZ, RZ, R3 ;  /* 0x000000ffff0b7224 */ /* 0x000fe200078e0003 */
[----:B------:R-:W-:Y:S06]  /*0a00*/  BRA `(.L_x_13) ;  /* 0x0000000000107947 */ /* 0x000fec0003800000 */
.L_x_12:
[----:B------:R-:W0:Y:S02]  /*0a10*/  MUFU.RCP R11, R8 ;  /* 0x00000008000b7308 */ /* 0x000e240000001000 */
[----:B0-----:R-:W-:-:S04]  /*0a20*/  FFMA R0, R11, R8, -1 ;  /* 0xbf8000000b007423 */ /* 0x001fc80000000008 */
[----:B------:R-:W-:-:S04]  /*0a30*/  FADD.FTZ R0, -R0, -RZ ;  /* 0x800000ff00007221 */ /* 0x000fc80000010100 */
[----:B------:R-:W-:-:S07]  /*0a40*/  FFMA R11, R11, R0, R11 ;  /* 0x000000000b0b7223 */ /* 0x000fce000000000b */
.L_x_13:
[----:B------:R-:W-:Y:S05]  /*0a50*/  BSYNC.RECONVERGENT B0 ;  /* 0x0000000000007941 */ /* 0x000fea0003800200 */
.L_x_11:
[C---:B------:R-:W-:Y:S01]  /*0a60*/  FMUL R11, R4.reuse, R11 ;  /* 0x0000000b040b7220 */ /* 0x040fe20000400000 */
[----:B------:R-:W0:Y:S01]  /*0a70*/  LDCU.64 UR6, c[0x0][0x358] ;  /* 0x00006b00ff0677ac */ /* 0x000e220008000a00 */
[----:B------:R-:W-:Y:S01]  /*0a80*/  BSSY.RECONVERGENT B0, `(.L_x_14) ;  /* 0x0000043000007945 */ /* 0x000fe20003800200 */
[----:B------:R-:W-:Y:S01]  /*0a90*/  FMUL R9, R4, R9 ;  /* 0x0000000904097220 */ /* 0x000fe20000400000 */
[C---:B------:R-:W-:Y:S01]  /*0aa0*/  FMUL R2, R11.reuse, 0.63661974668502807617 ;  /* 0x3f22f9830b027820 */ /* 0x040fe20000400000 */
[----:B------:R-:W-:-:S05]  /*0ab0*/  FSETP.GE.AND P0, PT, |R11|, 105615, PT ;  /* 0x47ce47800b00780b */ /* 0x000fca0003f06200 */
[----:B------:R-:W1:Y:S02]  /*0ac0*/  F2I.NTZ R2, R2 ;  /* 0x0000000200027305 */ /* 0x000e640000203100 */
[----:B-1----:R-:W-:Y:S01]  /*0ad0*/  I2FP.F32.S32 R16, R2 ;  /* 0x0000000200107245 */ /* 0x002fe20000201400 */
[----:B------:R-:W-:-:S04]  /*0ae0*/  IMAD.MOV.U32 R15, RZ, RZ, R2 ;  /* 0x000000ffff0f7224 */ /* 0x000fc800078e0002 */
[----:B------:R-:W-:-:S04]  /*0af0*/  FFMA R3, R16, -1.5707962512969970703, R11 ;  /* 0xbfc90fda10037823 */ /* 0x000fc8000000000b */
[----:B------:R-:W-:-:S04]  /*0b00*/  FFMA R3, R16, -7.5497894158615963534e-08, R3 ;  /* 0xb3a2216810037823 */ /* 0x000fc80000000003 */
[----:B------:R-:W-:-:S04]  /*0b10*/  FFMA R16, R16, -5.3903029534742383927e-15, R3 ;  /* 0xa7c234c510107823 */ /* 0x000fc80000000003 */
[----:B------:R-:W-:Y:S01]  /*0b20*/  IMAD.MOV.U32 R0, RZ, RZ, R16 ;  /* 0x000000ffff007224 */ /* 0x000fe200078e0010 */
[----:B0-----:R-:W-:Y:S06]  /*0b30*/  @!P0 BRA `(.L_x_15) ;  /* 0x0000000000dc8947 */ /* 0x001fec0003800000 */
[----:B------:R-:W-:-:S13]  /*0b40*/  FSETP.NEU.AND P0, PT, |R11|, +INF , PT ;  /* 0x7f8000000b00780b */ /* 0x000fda0003f0d200 */
[----:B------:R-:W-:Y:S01]  /*0b50*/  @!P0 FMUL R0, RZ, R11 ;  /* 0x0000000bff008220 */ /* 0x000fe20000400000 */
[----:B------:R-:W-:Y:S01]  /*0b60*/  @!P0 IMAD.MOV.U32 R2, RZ, RZ, RZ ;  /* 0x000000ffff028224 */ /* 0x000fe200078e00ff */
[----:B------:R-:W-:Y:S06]  /*0b70*/  @!P0 BRA `(.L_x_15) ;  /* 0x0000000000cc8947 */ /* 0x000fec0003800000 */
[----:B------:R-:W-:Y:S02]  /*0b80*/  IMAD.SHL.U32 R2, R11, 0x100, RZ ;  /* 0x000001000b027824 */ /* 0x000fe400078e00ff */
[----:B------:R-:W-:Y:S02]  /*0b90*/  HFMA2 R8, -RZ, RZ, 0, 0 ;  /* 0x00000000ff087431 */ /* 0x000fe400000001ff */
[----:B------:R-:W-:Y:S01]  /*0ba0*/  IMAD.MOV.U32 R0, RZ, RZ, R1 ;  /* 0x000000ffff007224 */ /* 0x000fe200078e0001 */
[----:B------:R-:W0:Y:S01]  /*0bb0*/  LDCU.64 UR8, c[0x4][URZ] ;  /* 0x01000000ff0877ac */ /* 0x000e220008000a00 */
[----:B------:R-:W-:Y:S01]  /*0bc0*/  LOP3.LUT R17, R2, 0x80000000, RZ, 0xfc, !PT ;  /* 0x8000000002117812 */ /* 0x000fe200078efcff */
[----:B------:R-:W-:Y:S01]  /*0bd0*/  UMOV UR5, URZ ;  /* 0x000000ff00057c82 */ /* 0x000fe20008000000 */
[----:B------:R-:W-:-:S05]  /*0be0*/  UMOV UR4, URZ ;  /* 0x000000ff00047c82 */ /* 0x000fca0008000000 */
.L_x_16:
[----:B0-----:R-:W-:Y:S02]  /*0bf0*/  IMAD.U32 R4, RZ, RZ, UR8 ;  /* 0x00000008ff047e24 */ /* 0x001fe4000f8e00ff */
[----:B------:R-:W-:-:S05]  /*0c00*/  IMAD.U32 R5, RZ, RZ, UR9 ;  /* 0x00000009ff057e24 */ /* 0x000fca000f8e00ff */
[----:B------:R-:W2:Y:S01]  /*0c10*/  LDG.E.CONSTANT R2, desc[UR6][R4.64] ;  /* 0x0000000604027981 */ /* 0x000ea2000c1e9900 */
[----:B------:R-:W-:Y:S02]  /*0c20*/  UIADD3 UR8, UP0, UPT, UR8, 0x4, URZ ;  /* 0x0000000408087890 */ /* 0x000fe4000ff1e0ff */
[----:B------:R-:W-:Y:S02]  /*0c30*/  UIADD3 UR4, UPT, UPT, UR4, 0x1, URZ ;  /* 0x0000000104047890 */ /* 0x000fe4000fffe0ff */
[----:B------:R-:W-:Y:S02]  /*0c40*/  UIADD3.X UR9, UPT, UPT, URZ, UR9, URZ, UP0, !UPT ;  /* 0x00000009ff097290 */ /* 0x000fe400087fe4ff */
[----:B------:R-:W-:Y:S01]  /*0c50*/  UISETP.NE.AND UP0, UPT, UR4, 0x6, UPT ;  /* 0x000000060400788c */ /* 0x000fe2000bf05270 */
[----:B--2---:R-:W-:-:S03]  /*0c60*/  IMAD.WIDE.U32 R2, R2, R17, RZ ;  /* 0x0000001102027225 */ /* 0x004fc600078e00ff */
[----:B------:R-:W-:-:S04]  /*0c70*/  IADD3 R13, P0, PT, R2, R8, RZ ;  /* 0x00000008020d7210 */ /* 0x000fc80007f1e0ff */
[----:B------:R-:W-:Y:S01]  /*0c80*/  IADD3.X R8, PT, PT, R3, UR5, RZ, P0, !PT ;  /* 0x0000000503087c10 */ /* 0x000fe200087fe4ff */
[----:B------:R0:W-:Y:S02]  /*0c90*/  STL [R0], R13 ;  /* 0x0000000d00007387 */ /* 0x0001e40000100800 */
[----:B0-----:R-:W-:Y:S01]  /*0ca0*/  VIADD R0, R0, 0x4 ;  /* 0x0000000400007836 */ /* 0x001fe20000000000 */
[----:B------:R-:W-:Y:S06]  /*0cb0*/  BRA.U UP0, `(.L_x_16) ;  /* 0xfffffffd00cc7547 */ /* 0x000fec000b83ffff */
[----:B------:R-:W-:Y:S01]  /*0cc0*/  SHF.R.U32.HI R4, RZ, 0x17, R11 ;  /* 0x00000017ff047819 */ /* 0x000fe2000001160b */
[----:B------:R0:W-:Y:S03]  /*0cd0*/  STL [R1+0x18], R8 ;  /* 0x0000180801007387 */ /* 0x0001e60000100800 */
[C---:B------:R-:W-:Y:S02]  /*0ce0*/  LOP3.LUT R0, R4.reuse, 0xe0, RZ, 0xc0, !PT ;  /* 0x000000e004007812 */ /* 0x040fe400078ec0ff */
[----:B------:R-:W-:Y:S02]  /*0cf0*/  LOP3.LUT P0, RZ, R4, 0x1f, RZ, 0xc0, !PT ;  /* 0x0000001f04ff7812 */ /* 0x000fe4000780c0ff */
[----:B------:R-:W-:-:S04]  /*0d00*/  IADD3 R0, PT, PT, R0, -0x80, RZ ;  /* 0xffffff8000007810 */ /* 0x000fc80007ffe0ff */
[----:B------:R-:W-:-:S05]  /*0d10*/  SHF.R.U32.HI R0, RZ, 0x5, R0 ;  /* 0x00000005ff007819 */ /* 0x000fca0000011600 */
[----:B------:R-:W-:-:S05]  /*0d20*/  IMAD R5, R0, -0x4, R1 ;  /* 0xfffffffc00057824 */ /* 0x000fca00078e0201 */
[----:B------:R-:W2:Y:S04]  /*0d30*/  LDL R0, [R5+0x18] ;  /* 0x0000180005007983 */ /* 0x000ea80000100800 */
[----:B------:R-:W2:Y:S04]  /*0d40*/  LDL R3, [R5+0x14] ;  /* 0x0000140005037983 */ /* 0x000ea80000100800 */
[----:B------:R-:W3:Y:S01]  /*0d50*/  @P0 LDL R2, [R5+0x10] ;  /* 0x0000100005020983 */ /* 0x000ee20000100800 */
[----:B------:R-:W-:Y:S01]  /*0d60*/  LOP3.LUT R4, R4, 0x1f, RZ, 0xc0, !PT ;  /* 0x0000001f04047812 */ /* 0x000fe200078ec0ff */
[----:B------:R-:W-:Y:S01]  /*0d70*/  UMOV UR4, 0x54442d19 ;  /* 0x54442d1900047882 */ /* 0x000fe20000000000 */
[----:B------:R-:W-:-:S02]  /*0d80*/  UMOV UR5, 0x3bf921fb ;  /* 0x3bf921fb00057882 */ /* 0x000fc40000000000 */
[-C--:B--2---:R-:W-:Y:S02]  /*0d90*/  @P0 SHF.L.W.U32.HI R0, R3, R4.reuse, R0 ;  /* 0x0000000403000219 */ /* 0x084fe40000010e00 */
[----:B---3--:R-:W-:Y:S02]  /*0da0*/  @P0 SHF.L.W.U32.HI R3, R2, R4, R3 ;  /* 0x0000000402030219 */ /* 0x008fe40000010e03 */
[----:B------:R-:W-:Y:S02]  /*0db0*/  ISETP.GE.AND P0, PT, R11, RZ, PT ;  /* 0x000000ff0b00720c */ /* 0x000fe40003f06270 */
[C---:B------:R-:W-:Y:S01]  /*0dc0*/  SHF.L.W.U32.HI R2, R3.reuse, 0x2, R0 ;  /* 0x0000000203027819 */ /* 0x040fe20000010e00 */
[----:B------:R-:W-:-:S03]  /*0dd0*/  IMAD.SHL.U32 R3, R3, 0x4, RZ ;  /* 0x0000000403037824 */ /* 0x000fc600078e00ff */
[----:B------:R-:W-:-:S04]  /*0de0*/  SHF.R.S32.HI R4, RZ, 0x1f, R2 ;  /* 0x0000001fff047819 */ /* 0x000fc80000011402 */
[C---:B------:R-:W-:Y:S02]  /*0df0*/  LOP3.LUT R12, R4.reuse, R3, RZ, 0x3c, !PT ;  /* 0x00000003040c7212 */ /* 0x040fe400078e3cff */
[----:B------:R-:W-:Y:S02]  /*0e00*/  LOP3.LUT R13, R4, R2, RZ, 0x3c, !PT ;  /* 0x00000002040d7212 */ /* 0x000fe400078e3cff */
[----:B------:R-:W-:Y:S02]  /*0e10*/  SHF.R.U32.HI R3, RZ, 0x1e, R0 ;  /* 0x0000001eff037819 */ /* 0x000fe40000011600 */
[C---:B------:R-:W-:Y:S02]  /*0e20*/  LOP3.LUT R0, R2.reuse, R11, RZ, 0x3c, !PT ;  /* 0x0000000b02007212 */ /* 0x040fe400078e3cff */
[----:B------:R-:W1:Y:S01]  /*0e30*/  I2F.F64.S64 R12, R12 ;  /* 0x0000000c000c7312 */ /* 0x000e620000301c00 */
[----:B------:R-:W-:Y:S02]  /*0e40*/  LEA.HI R2, R2, R3, RZ, 0x1 ;  /* 0x0000000302027211 */ /* 0x000fe400078f08ff */
[----:B------:R-:W-:-:S03]  /*0e50*/  ISETP.GE.AND P1, PT, R0, RZ, PT ;  /* 0x000000ff0000720c */ /* 0x000fc60003f26270 */
[----:B------:R-:W-:-:S04]  /*0e60*/  IMAD.MOV R0, RZ, RZ, -R2 ;  /* 0x000000ffff007224 */ /* 0x000fc800078e0a02 */
[----:B------:R-:W-:Y:S01]  /*0e70*/  @!P0 IMAD.MOV.U32 R2, RZ, RZ, R0 ;  /* 0x000000ffff028224 */ /* 0x000fe200078e0000 */
[----:B-1----:R-:W-:-:S10]  /*0e80*/  DMUL R4, R12, UR4 ;  /* 0x000000040c047c28 */ /* 0x002fd40008000000 */
[----:B------:R-:W1:Y:S02]  /*0e90*/  F2F.F32.F64 R4, R4 ;  /* 0x0000000400047310 */ /* 0x000e640000301000 */
[----:B01----:R-:W-:-:S07]  /*0ea0*/  FSEL R0, -R4, R4, !P1 ;  /* 0x0000000404007208 */ /* 0x003fce0004800100 */
.L_x_15:
[----:B------:R-:W-:Y:S05]  /*0eb0*/  BSYNC.RECONVERGENT B0 ;  /* 0x0000000000007941 */ /* 0x000fea0003800200 */
.L_x_14:
[----:B------:R-:W-:Y:S01]  /*0ec0*/  FMUL R4, R9, 0.63661974668502807617 ;  /* 0x3f22f98309047820 */ /* 0x000fe20000400000 */
[----:B------:R-:W-:Y:S02]  /*0ed0*/  IMAD.MOV.U32 R8, RZ, RZ, 0x37cbac00 ;  /* 0x37cbac00ff087424 */ /* 0x000fe400078e00ff */
[----:B------:R-:W-:Y:S01]  /*0ee0*/  FMUL R3, R0, R0 ;  /* 0x0000000000037220 */ /* 0x000fe20000400000 */
[----:B------:R-:W-:Y:S01]  /*0ef0*/  LOP3.LUT R5, R2, 0x1, RZ, 0xc0, !PT ;  /* 0x0000000102057812 */ /* 0x000fe200078ec0ff */
[----:B------:R-:W-:Y:S01]  /*0f00*/  IMAD.MOV.U32 R14, RZ, RZ, 0x3effffff ;  /* 0x3effffffff0e7424 */ /* 0x000fe200078e00ff */
[----:B------:R-:W-:Y:S01]  /*0f10*/  MOV R17, 0x3d2aaabb ;  /* 0x3d2aaabb00117802 */ /* 0x000fe20000000f00 */
[----:B------:R-:W0:Y:S01]  /*0f20*/  F2I.NTZ R4, R4 ;  /* 0x0000000400047305 */ /* 0x000e220000203100 */
[----:B------:R-:W-:Y:S01]  /*0f30*/  FFMA R10, R3, R8, -0.0013887860113754868507 ;  /* 0xbab607ed030a7423 */ /* 0x000fe20000000008 */
[----:B------:R-:W-:Y:S01]  /*0f40*/  ISETP.NE.U32.AND P0, PT, R5, 0x1, PT ;  /* 0x000000010500780c */ /* 0x000fe20003f05070 */
[----:B------:R-:W-:Y:S01]  /*0f50*/  BSSY.RECONVERGENT B0, `(.L_x_17) ;  /* 0x000004a000007945 */ /* 0x000fe20003800200 */
[----:B------:R-:W-:-:S02]  /*0f60*/  FSETP.GE.AND P1, PT, |R9|, 105615, PT ;  /* 0x47ce47800900780b */ /* 0x000fc40003f26200 */
[----:B------:R-:W-:Y:S02]  /*0f70*/  FSEL R10, R10, -0.00019574658654164522886, !P0 ;  /* 0xb94d41530a0a7808 */ /* 0x000fe40004000000 */
[----:B------:R-:W-:Y:S02]  /*0f80*/  FSEL R12, R17, 0.0083327032625675201416, !P0 ;  /* 0x3c0885e4110c7808 */ /* 0x000fe40004000000 */
[----:B------:R-:W-:Y:S02]  /*0f90*/  FSEL R18, -R14, -0.16666662693023681641, !P0 ;  /* 0xbe2aaaa80e127808 */ /* 0x000fe40004000100 */
[----:B------:R-:W-:Y:S01]  /*0fa0*/  FSEL R0, R0, 1, P0 ;  /* 0x3f80000000007808 */ /* 0x000fe20000000000 */
[C---:B------:R-:W-:Y:S01]  /*0fb0*/  FFMA R10, R3.reuse, R10, R12 ;  /* 0x0000000a030a7223 */ /* 0x040fe2000000000c */
[----:B------:R-:W-:Y:S01]  /*0fc0*/  LOP3.LUT P0, RZ, R2, 0x2, RZ, 0xc0, !PT ;  /* 0x0000000202ff7812 */ /* 0x000fe2000780c0ff */
[----:B0-----:R-:W-:Y:S01]  /*0fd0*/  IMAD.MOV.U32 R12, RZ, RZ, R4 ;  /* 0x000000ffff0c7224 */ /* 0x001fe200078e0004 */
[----:B------:R-:W-:Y:S01]  /*0fe0*/  I2FP.F32.S32 R20, R4 ;  /* 0x0000000400147245 */ /* 0x000fe20000201400 */
[C---:B------:R-:W-:Y:S01]  /*0ff0*/  FFMA R10, R3.reuse, R10, R18 ;  /* 0x0000000a030a7223 */ /* 0x040fe20000000012 */
[----:B------:R-:W-:-:S03]  /*1000*/  FFMA R3, R3, R0, RZ ;  /* 0x0000000003037223 */ /* 0x000fc600000000ff */
[----:B------:R-:W-:Y:S01]  /*1010*/  FFMA R5, R20, -1.5707962512969970703, R9 ;  /* 0xbfc90fda14057823 */ /* 0x000fe20000000009 */
[----:B------:R-:W-:-:S03]  /*1020*/  FFMA R10, R3, R10, R0 ;  /* 0x0000000a030a7223 */ /* 0x000fc60000000000 */
[C---:B------:R-:W-:Y:S02]  /*1030*/  FFMA R5, R20.reuse, -7.5497894158615963534e-08, R5 ;  /* 0xb3a2216814057823 */ /* 0x040fe40000000005 */
[----:B------:R-:W-:Y:S02]  /*1040*/  @P0 FADD R10, RZ, -R10 ;  /* 0x8000000aff0a0221 */ /* 0x000fe40000000000 */
[----:B------:R-:W-:-:S04]  /*1050*/  FFMA R13, R20, -5.3903029534742383927e-15, R5 ;  /* 0xa7c234c5140d7823 */ /* 0x000fc80000000005 */
[----:B------:R-:W-:Y:S01]  /*1060*/  IMAD.MOV.U32 R0, RZ, RZ, R13 ;  /* 0x000000ffff007224 */ /* 0x000fe200078e000d */
[----:B------:R-:W-:Y:S06]  /*1070*/  @!P1 BRA `(.L_x_18) ;  /* 0x0000000000dc9947 */ /* 0x000fec0003800000 */
[----:B------:R-:W-:-:S13]  /*1080*/  FSETP.NEU.AND P0, PT, |R9|, +INF , PT ;  /* 0x7f8000000900780b */ /* 0x000fda0003f0d200 */
[----:B------:R-:W-:Y:S01]  /*1090*/  @!P0 FMUL R0, RZ, R9 ;  /* 0x00000009ff008220 */ /* 0x000fe20000400000 */
[----:B------:R-:W-:Y:S01]  /*10a0*/  @!P0 IMAD.MOV.U32 R4, RZ, RZ, RZ ;  /* 0x000000ffff048224 */ /* 0x000fe200078e00ff */
[----:B------:R-:W-:Y:S06]  /*10b0*/  @!P0 BRA `(.L_x_18) ;  /* 0x0000000000cc8947 */ /* 0x000fec0003800000 */
[----:B------:R-:W-:Y:S01]  /*10c0*/  SHF.L.U32 R2, R9, 0x8, RZ ;  /* 0x0000000809027819 */ /* 0x000fe200000006ff */
[----:B------:R-:W-:Y:S01]  /*10d0*/  IMAD.MOV.U32 R18, RZ, RZ, RZ ;  /* 0x000000ffff127224 */ /* 0x000fe200078e00ff */
[----:B------:R-:W0:Y:S01]  /*10e0*/  LDCU.64 UR8, c[0x4][URZ] ;  /* 0x01000000ff0877ac */ /* 0x000e220008000a00 */
[----:B------:R-:W-:Y:S01]  /*10f0*/  IMAD.MOV.U32 R0, RZ, RZ, R1 ;  /* 0x000000ffff007224 */ /* 0x000fe200078e0001 */
[----:B------:R-:W-:Y:S01]  /*1100*/  LOP3.LUT R21, R2, 0x80000000, RZ, 0xfc, !PT ;  /* 0x8000000002157812 */ /* 0x000fe200078efcff */
[----:B------:R-:W-:Y:S01]  /*1110*/  UMOV UR5, URZ ;  /* 0x000000ff00057c82 */ /* 0x000fe20008000000 */
[----:B------:R-:W-:-:S05]  /*1120*/  UMOV UR4, URZ ;  /* 0x000000ff00047c82 */ /* 0x000fca0008000000 */
.L_x_19:
        /* <DEDUP_REMOVED lines=11> */
[----:B0-----:R-:W-:Y:S01]  /*11e0*/  IADD3 R0, PT, PT, R0, 0x4, RZ ;  /* 0x0000000400007810 */ /* 0x001fe20007ffe0ff */
[----:B------:R-:W-:Y:S06]  /*11f0*/  BRA.U UP0, `(.L_x_19) ;  /* 0xfffffffd00cc7547 */ /* 0x000fec000b83ffff */
[----:B------:R-:W-:Y:S01]  /*1200*/  SHF.R.U32.HI R4, RZ, 0x17, R9 ;  /* 0x00000017ff047819 */ /* 0x000fe20000011609 */
[----:B------:R0:W-:Y:S03]  /*1210*/  STL [R1+0x18], R18 ;  /* 0x0000181201007387 */ /* 0x0001e60000100800 */
[C---:B------:R-:W-:Y:S02]  /*1220*/  LOP3.LUT R0, R4.reuse, 0xe0, RZ, 0xc0, !PT ;  /* 0x000000e004007812 */ /* 0x040fe400078ec0ff */
[----:B------:R-:W-:-:S03]  /*1230*/  LOP3.LUT P0, RZ, R4, 0x1f, RZ, 0xc0, !PT ;  /* 0x0000001f04ff7812 */ /* 0x000fc6000780c0ff */
[----:B------:R-:W-:-:S05]  /*1240*/  VIADD R0, R0, 0xffffff80 ;  /* 0xffffff8000007836 */ /* 0x000fca0000000000 */
        /* <DEDUP_REMOVED lines=18> */
[----:B------:R-:W0:Y:S01]  /*1370*/  I2F.F64.S64 R2, R2 ;  /* 0x0000000200027312 */ /* 0x000e220000301c00 */
[----:B------:R-:W-:Y:S02]  /*1380*/  LEA.HI R4, R4, R5, RZ, 0x1 ;  /* 0x0000000504047211 */ /* 0x000fe400078f08ff */
[----:B------:R-:W-:-:S03]  /*1390*/  ISETP.GE.AND P1, PT, R0, RZ, PT ;  /* 0x000000ff0000720c */ /* 0x000fc60003f26270 */
[----:B------:R-:W-:-:S04]  /*13a0*/  IMAD.MOV R0, RZ, RZ, -R4 ;  /* 0x000000ffff007224 */ /* 0x000fc800078e0a04 */
[----:B------:R-:W-:Y:S01]  /*13b0*/  @!P0 IMAD.MOV.U32 R4, RZ, RZ, R0 ;  /* 0x000000ffff048224 */ /* 0x000fe200078e0000 */
[----:B0-----:R-:W-:-:S10]  /*13c0*/  DMUL R18, R2, UR4 ;  /* 0x0000000402127c28 */ /* 0x001fd40008000000 */
[----:B------:R-:W0:Y:S02]  /*13d0*/  F2F.F32.F64 R18, R18 ;  /* 0x0000001200127310 */ /* 0x000e240000301000 */
[----:B0-----:R-:W-:-:S07]  /*13e0*/  FSEL R0, -R18, R18, !P1 ;  /* 0x0000001212007208 */ /* 0x001fce0004800100 */
.L_x_18:
[----:B------:R-:W-:Y:S05]  /*13f0*/  BSYNC.RECONVERGENT B0 ;  /* 0x0000000000007941 */ /* 0x000fea0003800200 */
.L_x_17:
[----:B------:R-:W-:Y:S01]  /*1400*/  LOP3.LUT R2, R4, 0x1, RZ, 0xc0, !PT ;  /* 0x0000000104027812 */ /* 0x000fe200078ec0ff */
[----:B------:R-:W-:Y:S01]  /*1410*/  FMUL R3, R0, R0 ;  /* 0x0000000000037220 */ /* 0x000fe20000400000 */
[----:B------:R-:W-:Y:S01]  /*1420*/  LOP3.LUT P1, RZ, R4, 0x2, RZ, 0xc0, !PT ;  /* 0x0000000204ff7812 */ /* 0x000fe2000782c0ff */
[----:B------:R-:W-:Y:S01]  /*1430*/  BSSY.RECONVERGENT B0, `(.L_x_20) ;  /* 0x0000045000007945 */ /* 0x000fe20003800200 */
[----:B------:R-:W-:Y:S01]  /*1440*/  ISETP.NE.U32.AND P0, PT, R2, 0x1, PT ;  /* 0x000000010200780c */ /* 0x000fe20003f05070 */
[----:B------:R-:W-:-:S03]  /*1450*/  FFMA R2, R3, R8, -0.0013887860113754868507 ;  /* 0xbab607ed03027423 */ /* 0x000fc60000000008 */
[----:B------:R-:W-:Y:S02]  /*1460*/  FSEL R18, R17, 0.0083327032625675201416, !P0 ;  /* 0x3c0885e411127808 */ /* 0x000fe40004000000 */
[----:B------:R-:W-:Y:S02]  /*1470*/  FSEL R2, R2, -0.00019574658654164522886, !P0 ;  /* 0xb94d415302027808 */ /* 0x000fe40004000000 */
[----:B------:R-:W-:Y:S02]  /*1480*/  FSEL R0, R0, 1, P0 ;  /* 0x3f80000000007808 */ /* 0x000fe40000000000 */
[----:B------:R-:W-:Y:S01]  /*1490*/  FSEL R17, -R14, -0.16666662693023681641, !P0 ;  /* 0xbe2aaaa80e117808 */ /* 0x000fe20004000100 */
[----:B------:R-:W-:Y:S01]  /*14a0*/  FFMA R2, R3, R2, R18 ;  /* 0x0000000203027223 */ /* 0x000fe20000000012 */
[----:B------:R-:W-:Y:S01]  /*14b0*/  FSETP.GE.AND P0, PT, |R11|, 105615, PT ;  /* 0x47ce47800b00780b */ /* 0x000fe20003f06200 */
[C---:B------:R-:W-:Y:S02]  /*14c0*/  FFMA R5, R3.reuse, R0, RZ ;  /* 0x0000000003057223 */ /* 0x040fe400000000ff */
[----:B------:R-:W-:-:S04]  /*14d0*/  FFMA R2, R3, R2, R17 ;  /* 0x0000000203027223 */ /* 0x000fc80000000011 */
[----:B------:R-:W-:-:S04]  /*14e0*/  FFMA R14, R5, R2, R0 ;  /* 0x00000002050e7223 */ /* 0x000fc80000000000 */
[----:B------:R-:W-:Y:S02]  /*14f0*/  @P1 FADD R14, RZ, -R14 ;  /* 0x8000000eff0e1221 */ /* 0x000fe40000000000 */
[----:B------:R-:W-:Y:S05]  /*1500*/  @!P0 BRA `(.L_x_21) ;  /* 0x0000000000dc8947 */ /* 0x000fea0003800000 */
[----:B------:R-:W-:-:S13]  /*1510*/  FSETP.NEU.AND P0, PT, |R11|, +INF , PT ;  /* 0x7f8000000b00780b */ /* 0x000fda0003f0d200 */
[----:B------:R-:W-:Y:S01]  /*1520*/  @!P0 FMUL R16, RZ, R11 ;  /* 0x0000000bff108220 */ /* 0x000fe20000400000 */
[----:B------:R-:W-:Y:S01]  /*1530*/  @!P0 MOV R15, RZ ;  /* 0x000000ff000f8202 */ /* 0x000fe20000000f00 */
[----:B------:R-:W-:Y:S06]  /*1540*/  @!P0 BRA `(.L_x_21) ;  /* 0x0000000000cc8947 */ /* 0x000fec0003800000 */
[----:B------:R-:W-:Y:S01]  /*1550*/  IMAD.SHL.U32 R2, R11, 0x100, RZ ;  /* 0x000001000b027824 */ /* 0x000fe200078e00ff */
[----:B------:R-:W0:Y:S01]  /*1560*/  LDCU.64 UR8, c[0x4][URZ] ;  /* 0x01000000ff0877ac */ /* 0x000e220008000a00 */
[----:B------:R-:W-:Y:S02]  /*1570*/  IMAD.MOV.U32 R16, RZ, RZ, RZ ;  /* 0x000000ffff107224 */ /* 0x000fe400078e00ff */
[----:B------:R-:W-:Y:S01]  /*1580*/  IMAD.MOV.U32 R0, RZ, RZ, R1 ;  /* 0x000000ffff007224 */ /* 0x000fe200078e0001 */
[----:B------:R-:W-:Y:S01]  /*1590*/  LOP3.LUT R17, R2, 0x80000000, RZ, 0xfc, !PT ;  /* 0x8000000002117812 */ /* 0x000fe200078efcff */
[----:B------:R-:W-:Y:S01]  /*15a0*/  UMOV UR5, URZ ;  /* 0x000000ff00057c82 */ /* 0x000fe20008000000 */
[----:B------:R-:W-:-:S05]  /*15b0*/  UMOV UR4, URZ ;  /* 0x000000ff00047c82 */ /* 0x000fca0008000000 */
.L_x_22:
[----:B0-----:R-:W-:Y:S01]  /*15c0*/  IMAD.U32 R4, RZ, RZ, UR8 ;  /* 0x00000008ff047e24 */ /* 0x001fe2000f8e00ff */
[----:B------:R-:W-:-:S05]  /*15d0*/  MOV R5, UR9 ;  /* 0x0000000900057c02 */ /* 0x000fca0008000f00 */
        /* <DEDUP_REMOVED lines=23> */
[----:B------:R-:W-:Y:S01]  /*1750*/  UMOV UR5, 0x3bf921fb ;  /* 0x3bf921fb00057882 */ /* 0x000fe20000000000 */
[----:B------:R-:W-:-:S02]  /*1760*/  ISETP.GE.AND P1, PT, R11, RZ, PT ;  /* 0x000000ff0b00720c */ /* 0x000fc40003f26270 */
[-C--:B--2---:R-:W-:Y:S02]  /*1770*/  @P0 SHF.L.W.U32.HI R0, R3, R4.reuse, R0 ;  /* 0x0000000403000219 */ /* 0x084fe40000010e00 */
[----:B---3--:R-:W-:Y:S02]  /*1780*/  @P0 SHF.L.W.U32.HI R3, R2, R4, R3 ;  /* 0x0000000402030219 */ /* 0x008fe40000010e03 */
[--C-:B------:R-:W-:Y:S02]  /*1790*/  SHF.R.U32.HI R15, RZ, 0x1e, R0.reuse ;  /* 0x0000001eff0f7819 */ /* 0x100fe40000011600 */
[C---:B------:R-:W-:Y:S01]  /*17a0*/  SHF.L.W.U32.HI R2, R3.reuse, 0x2, R0 ;  /* 0x0000000203027819 */ /* 0x040fe20000010e00 */
[----:B------:R-:W-:-:S03]  /*17b0*/  IMAD.SHL.U32 R3, R3, 0x4, RZ ;  /* 0x0000000403037824 */ /* 0x000fc600078e00ff */
[----:B------:R-:W-:Y:S02]  /*17c0*/  SHF.R.S32.HI R4, RZ, 0x1f, R2 ;  /* 0x0000001fff047819 */ /* 0x000fe40000011402 */
[----:B------:R-:W-:Y:S02]  /*17d0*/  LEA.HI R15, R2, R15, RZ, 0x1 ;  /* 0x0000000f020f7211 */ /* 0x000fe400078f08ff */
[C---:B------:R-:W-:Y:S02]  /*17e0*/  LOP3.LUT R18, R4.reuse, R3, RZ, 0x3c, !PT ;  /* 0x0000000304127212 */ /* 0x040fe400078e3cff */
[----:B------:R-:W-:Y:S01]  /*17f0*/  LOP3.LUT R19, R4, R2, RZ, 0x3c, !PT ;  /* 0x0000000204137212 */ /* 0x000fe200078e3cff */
[----:B------:R-:W-:Y:S01]  /*1800*/  IMAD.MOV R0, RZ, RZ, -R15 ;  /* 0x000000ffff007224 */ /* 0x000fe200078e0a0f */
[----:B------:R-:W-:-:S04]  /*1810*/  LOP3.LUT R11, R2, R11, RZ, 0x3c, !PT ;  /* 0x0000000b020b7212 */ /* 0x000fc800078e3cff */
[----:B------:R-:W1:Y:S01]  /*1820*/  I2F.F64.S64 R18, R18 ;  /* 0x0000001200127312 */ /* 0x000e620000301c00 */
[----:B------:R-:W-:Y:S02]  /*1830*/  ISETP.GE.AND P0, PT, R11, RZ, PT ;  /* 0x000000ff0b00720c */ /* 0x000fe40003f06270 */
[----:B------:R-:W-:Y:S01]  /*1840*/  @!P1 MOV R15, R0 ;  /* 0x00000000000f9202 */ /* 0x000fe20000000f00 */
[----:B-1----:R-:W-:-:S10]  /*1850*/  DMUL R4, R18, UR4 ;  /* 0x0000000412047c28 */ /* 0x002fd40008000000 */
[----:B------:R-:W0:Y:S02]  /*1860*/  F2F.F32.F64 R4, R4 ;  /* 0x0000000400047310 */ /* 0x000e240000301000 */
[----:B0-----:R-:W-:-:S07]  /*1870*/  FSEL R16, -R4, R4, !P0 ;  /* 0x0000000404107208 */ /* 0x001fce0004000100 */
.L_x_21:
[----:B------:R-:W-:Y:S05]  /*1880*/  BSYNC.RECONVERGENT B0 ;  /* 0x0000000000007941 */ /* 0x000fea0003800200 */
.L_x_20:
[----:B------:R-:W-:Y:S01]  /*1890*/  FMUL R3, R16, R16 ;  /* 0x0000001010037220 */ /* 0x000fe20000400000 */
[----:B------:R-:W-:Y:S01]  /*18a0*/  LOP3.LUT R2, R15, 0x1, RZ, 0xc0, !PT ;  /* 0x000000010f027812 */ /* 0x000fe200078ec0ff */
[----:B------:R-:W-:Y:S01]  /*18b0*/  IMAD.MOV.U32 R11, RZ, RZ, 0x3c0885e4 ;  /* 0x3c0885e4ff0b7424 */ /* 0x000fe200078e00ff */
[----:B------:R-:W-:Y:S01]  /*18c0*/  BSSY.RECONVERGENT B0, `(.L_x_23) ;  /* 0x0000048000007945 */ /* 0x000fe20003800200 */
[----:B------:R-:W-:Y:S01]  /*18d0*/  FFMA R0, R3, R8, -0.0013887860113754868507 ;  /* 0xbab607ed03007423 */ /* 0x000fe20000000008 */
[----:B------:R-:W-:Y:S01]  /*18e0*/  ISETP.NE.U32.AND P0, PT, R2, 0x1, PT ;  /* 0x000000010200780c */ /* 0x000fe20003f05070 */
[----:B------:R-:W-:Y:S02]  /*18f0*/  IMAD.MOV.U32 R18, RZ, RZ, 0x3e2aaaa8 ;  /* 0x3e2aaaa8ff127424 */ /* 0x000fe400078e00ff */
[----:B------:R-:W-:Y:S01]  /*1900*/  VIADD R15, R15, 0x1 ;  /* 0x000000010f0f7836 */ /* 0x000fe20000000000 */
[----:B------:R-:W-:Y:S02]  /*1910*/  FSEL R2, R0, -0.00019574658654164522886, P0 ;  /* 0xb94d415300027808 */ /* 0x000fe40000000000 */
[----:B------:R-:W-:-:S02]  /*1920*/  FSEL R4, R11, 0.041666727513074874878, !P0 ;  /* 0x3d2aaabb0b047808 */ /* 0x000fc40004000000 */
[----:B------:R-:W-:Y:S02]  /*1930*/  FSEL R0, R16, 1, !P0 ;  /* 0x3f80000010007808 */ /* 0x000fe40004000000 */
[----:B------:R-:W-:Y:S01]  /*1940*/  FSEL R5, -R18, -0.4999999701976776123, !P0 ;  /* 0xbeffffff12057808 */ /* 0x000fe20004000100 */
[----:B------:R-:W-:Y:S01]  /*1950*/  FFMA R2, R3, R2, R4 ;  /* 0x0000000203027223 */ /* 0x000fe20000000004 */
[----:B------:R-:W-:Y:S02]  /*1960*/  FSETP.GE.AND P0, PT, |R9|, 105615, PT ;  /* 0x47ce47800900780b */ /* 0x000fe40003f06200 */
[----:B------:R-:W-:Y:S01]  /*1970*/  LOP3.LUT P1, RZ, R15, 0x2, RZ, 0xc0, !PT ;  /* 0x000000020fff7812 */ /* 0x000fe2000782c0ff */
[C---:B------:R-:W-:Y:S01]  /*1980*/  FFMA R15, R3.reuse, R0, RZ ;  /* 0x00000000030f7223 */ /* 0x040fe200000000ff */
[----:B------:R-:W-:-:S04]  /*1990*/  FFMA R2, R3, R2, R5 ;  /* 0x0000000203027223 */ /* 0x000fc80000000005 */
[----:B------:R-:W-:-:S07]  /*19a0*/  FFMA R15, R15, R2, R0 ;  /* 0x000000020f0f7223 */ /* 0x000fce0000000000 */
[----:B------:R-:W-:Y:S01]  /*19b0*/  @P1 FADD R15, RZ, -R15 ;  /* 0x8000000fff0f1221 */ /* 0x000fe20000000000 */
        /* <DEDUP_REMOVED lines=12> */
.L_x_25:
        /* <DEDUP_REMOVED lines=28> */
[----:B---3--:R-:W-:-:S04]  /*1c40*/  @P0 SHF.L.W.U32.HI R3, R2, R4, R3 ;  /* 0x0000000402030219 */ /* 0x008fc80000010e03 */
[C---:B------:R-:W-:Y:S01]  /*1c50*/  SHF.L.W.U32.HI R2, R3.reuse, 0x2, R0 ;  /* 0x0000000203027819 */ /* 0x040fe20000010e00 */
[----:B------:R-:W-:-:S03]  /*1c60*/  IMAD.SHL.U32 R3, R3, 0x4, RZ ;  /* 0x0000000403037824 */ /* 0x000fc600078e00ff */
[----:B------:R-:W-:Y:S02]  /*1c70*/  SHF.R.S32.HI R4, RZ, 0x1f, R2 ;  /* 0x0000001fff047819 */ /* 0x000fe40000011402 */
[----:B------:R-:W-:Y:S02]  /*1c80*/  LOP3.LUT R9, R2, R9, RZ, 0x3c, !PT ;  /* 0x0000000902097212 */ /* 0x000fe400078e3cff */
[C---:B------:R-:W-:Y:S02]  /*1c90*/  LOP3.LUT R16, R4.reuse, R3, RZ, 0x3c, !PT ;  /* 0x0000000304107212 */ /* 0x040fe400078e3cff */
[----:B------:R-:W-:Y:S02]  /*1ca0*/  LOP3.LUT R17, R4, R2, RZ, 0x3c, !PT ;  /* 0x0000000204117212 */ /* 0x000fe400078e3cff */
[----:B------:R-:W-:Y:S02]  /*1cb0*/  SHF.R.U32.HI R3, RZ, 0x1e, R0 ;  /* 0x0000001eff037819 */ /* 0x000fe40000011600 */
[----:B------:R-:W-:-:S02]  /*1cc0*/  ISETP.GE.AND P0, PT, R9, RZ, PT ;  /* 0x000000ff0900720c */ /* 0x000fc40003f06270 */
[----:B------:R-:W1:Y:S01]  /*1cd0*/  I2F.F64.S64 R16, R16 ;  /* 0x0000001000107312 */ /* 0x000e620000301c00 */
[----:B0-----:R-:W-:-:S05]  /*1ce0*/  LEA.HI R12, R2, R3, RZ, 0x1 ;  /* 0x00000003020c7211 */ /* 0x001fca00078f08ff */
[----:B------:R-:W-:-:S04]  /*1cf0*/  IMAD.MOV R0, RZ, RZ, -R12 ;  /* 0x000000ffff007224 */ /* 0x000fc800078e0a0c */
[----:B------:R-:W-:Y:S01]  /*1d00*/  @!P1 IMAD.MOV.U32 R12, RZ, RZ, R0 ;  /* 0x000000ffff0c9224 */ /* 0x000fe200078e0000 */
[----:B-1----:R-:W-:-:S10]  /*1d10*/  DMUL R4, R16, UR4 ;  /* 0x0000000410047c28 */ /* 0x002fd40008000000 */
[----:B------:R-:W0:Y:S02]  /*1d20*/  F2F.F32.F64 R4, R4 ;  /* 0x0000000400047310 */ /* 0x000e240000301000 */
[----:B0-----:R-:W-:-:S07]  /*1d30*/  FSEL R13, -R4, R4, !P0 ;  /* 0x00000004040d7208 */ /* 0x001fce0004000100 */
.L_x_24:
[----:B------:R-:W-:Y:S05]  /*1d40*/  BSYNC.RECONVERGENT B0 ;  /* 0x0000000000007941 */ /* 0x000fea0003800200 */
.L_x_23:
[----:B------:R-:W0:Y:S01]  /*1d50*/  LDCU UR4, c[0x0][0x394] ;  /* 0x00007280ff0477ac */ /* 0x000e220008000800 */
[----:B------:R-:W1:Y:S01]  /*1d60*/  LDC.64 R4, c[0x0][0x380] ;  /* 0x0000e000ff047b82 */ /* 0x000e620000000a00 */
[----:B------:R-:W-:Y:S01]  /*1d70*/  FMUL R17, R13, R13 ;  /* 0x0000000d0d117220 */ /* 0x000fe20000400000 */
[----:B------:R-:W-:-:S06]  /*1d80*/  LOP3.LUT R0, R12, 0x1, RZ, 0xc0, !PT ;  /* 0x000000010c007812 */ /* 0x000fcc00078ec0ff */
[----:B------:R-:W2:Y:S01]  /*1d90*/  LDC.64 R2, c[0x0][0x388] ;  /* 0x0000e200ff027b82 */ /* 0x000ea20000000a00 */
[----:B0-----:R-:W-:-:S05]  /*1da0*/  IMAD R9, R6, UR4, R7 ;  /* 0x0000000406097c24 */ /* 0x001fca000f8e0207 */
[----:B------:R-:W-:-:S05]  /*1db0*/  SHF.L.U32 R9, R9, 0x1, RZ ;  /* 0x0000000109097819 */ /* 0x000fca00000006ff */
[----:B-1----:R-:W-:-:S06]  /*1dc0*/  IMAD.WIDE.U32 R4, R9, 0x4, R4 ;  /* 0x0000000409047825 */ /* 0x002fcc00078e0004 */
[----:B------:R-:W3:Y:S01]  /*1dd0*/  LDG.E.128 R4, desc[UR6][R4.64] ;  /* 0x0000000604047981 */ /* 0x000ee2000c1e1d00 */
[----:B------:R-:W-:Y:S01]  /*1de0*/  FFMA R8, R17, R8, -0.0013887860113754868507 ;  /* 0xbab607ed11087423 */ /* 0x000fe20000000008 */
[----:B------:R-:W-:Y:S01]  /*1df0*/  ISETP.NE.U32.AND P0, PT, R0, 0x1, PT ;  /* 0x000000010000780c */ /* 0x000fe20003f05070 */
[----:B------:R-:W-:Y:S02]  /*1e00*/  VIADD R12, R12, 0x1 ;  /* 0x000000010c0c7836 */ /* 0x000fe40000000000 */
[----:B--2---:R-:W-:Y:S01]  /*1e10*/  IMAD.WIDE.U32 R2, R9, 0x4, R2 ;  /* 0x0000000409027825 */ /* 0x004fe200078e0002 */
[----:B------:R-:W-:Y:S02]  /*1e20*/  FSEL R0, R11, 0.041666727513074874878, !P0 ;  /* 0x3d2aaabb0b007808 */ /* 0x000fe40004000000 */
[----:B------:R-:W-:Y:S02]  /*1e30*/  FSEL R8, R8, -0.00019574658654164522886, P0 ;  /* 0xb94d415308087808 */ /* 0x000fe40000000000 */
[----:B------:R-:W-:-:S02]  /*1e40*/  FSEL R11, -R18, -0.4999999701976776123, !P0 ;  /* 0xbeffffff120b7808 */ /* 0x000fc40004000100 */
[----:B------:R-:W-:Y:S01]  /*1e50*/  LOP3.LUT P1, RZ, R12, 0x2, RZ, 0xc0, !PT ;  /* 0x000000020cff7812 */ /* 0x000fe2000782c0ff */
[----:B------:R-:W-:Y:S01]  /*1e60*/  FFMA R8, R17, R8, R0 ;  /* 0x0000000811087223 */ /* 0x000fe20000000000 */
[----:B------:R-:W-:-:S03]  /*1e70*/  FSEL R0, R13, 1, !P0 ;  /* 0x3f8000000d007808 */ /* 0x000fc60004000000 */
[C---:B------:R-:W-:Y:S02]  /*1e80*/  FFMA R8, R17.reuse, R8, R11 ;  /* 0x0000000811087223 */ /* 0x040fe4000000000b */
[----:B------:R-:W-:-:S04]  /*1e90*/  FFMA R17, R17, R0, RZ ;  /* 0x0000000011117223 */ /* 0x000fc800000000ff */
[----:B------:R-:W-:-:S04]  /*1ea0*/  FFMA R0, R17, R8, R0 ;  /* 0x0000000811007223 */ /* 0x000fc80000000000 */
[----:B------:R-:W-:Y:S01]  /*1eb0*/  @P1 FADD R0, RZ, -R0 ;  /* 0x80000000ff001221 */ /* 0x000fe20000000000 */
[----:B---3--:R-:W-:Y:S01]  /*1ec0*/  FMUL R8, R10, R5 ;  /* 0x000000050a087220 */ /* 0x008fe20000400000 */
[----:B------:R-:W-:Y:S01]  /*1ed0*/  FMUL R11, R14, R7 ;  /* 0x000000070e0b7220 */ /* 0x000fe20000400000 */
[C---:B------:R-:W-:Y:S01]  /*1ee0*/  FMUL R5, R15.reuse, R5 ;  /* 0x000000050f057220 */ /* 0x040fe20000400000 */
[C---:B------:R-:W-:Y:S01]  /*1ef0*/  FMUL R7, R0.reuse, R7 ;  /* 0x0000000700077220 */ /* 0x040fe20000400000 */
[----:B------:R-:W-:Y:S01]  /*1f00*/  FFMA R15, R15, R4, -R8 ;  /* 0x000000040f0f7223 */ /* 0x000fe20000000808 */
[----:B------:R-:W-:Y:S01]  /*1f10*/  FFMA R11, R0, R6, -R11 ;  /* 0x00000006000b7223 */ /* 0x000fe2000000080b */
[----:B------:R-:W-:Y:S01]  /*1f20*/  FFMA R5, R10, R4, R5 ;  /* 0x000000040a057223 */ /* 0x000fe20000000005 */
[----:B------:R-:W-:Y:S02]  /*1f30*/  FFMA R7, R14, R6, R7 ;  /* 0x000000060e077223 */ /* 0x000fe40000000007 */
[----:B------:R-:W-:Y:S04]  /*1f40*/  STG.E desc[UR6][R2.64], R15 ;  /* 0x0000000f02007986 */ /* 0x000fe8000c101906 */
[----:B------:R-:W-:Y:S04]  /*1f50*/  STG.E desc[UR6][R2.64+0x4], R5 ;  /* 0x0000040502007986 */ /* 0x000fe8000c101906 */
[----:B------:R-:W-:Y:S04]  /*1f60*/  STG.E desc[UR6][R2.64+0x8], R11 ;  /* 0x0000080b02007986 */ /* 0x000fe8000c101906 */
[----:B------:R-:W-:Y:S01]  /*1f70*/  STG.E desc[UR6][R2.64+0xc], R7 ;  /* 0x00000c0702007986 */ /* 0x000fe2000c101906 */
[----:B------:R-:W-:Y:S05]  /*1f80*/  EXIT ;  /* 0x000000000000794d */ /* 0x000fea0003800000 */
        .weak           $__internal_0_$__cuda_sm20_rcp_rn_f32_slowpath
        .type           $__internal_0_$__cuda_sm20_rcp_rn_f32_slowpath,@function
        .size           $__internal_0_$__cuda_sm20_rcp_rn_f32_slowpath,($__internal_1_$__cuda_sm3x_div_rn_noftz_f32_slowpath - $__internal_0_$__cuda_sm20_rcp_rn_f32_slowpath)
$__internal_0_$__cuda_sm20_rcp_rn_f32_slowpath:
[----:B------:R-:W-:Y:S01]  /*1f90*/  IMAD.SHL.U32 R2, R0, 0x2, RZ ;  /* 0x0000000200027824 */ /* 0x000fe200078e00ff */
[----:B------:R-:W-:Y:S04]  /*1fa0*/  BSSY.RECONVERGENT B1, `(.L_x_26) ;  /* 0x0000030000017945 */ /* 0x000fe80003800200 */
[----:B------:R-:W-:-:S04]  /*1fb0*/  SHF.R.U32.HI R11, RZ, 0x18, R2 ;  /* 0x00000018ff0b7819 */ /* 0x000fc80000011602 */
[----:B------:R-:W-:-:S13]  /*1fc0*/  ISETP.NE.U32.AND P0, PT, R11, RZ, PT ;  /* 0x000000ff0b00720c */ /* 0x000fda0003f05070 */
[----:B------:R-:W-:Y:S05]  /*1fd0*/  @P0 BRA `(.L_x_27) ;  /* 0x0000000000280947 */ /* 0x000fea0003800000 */
[----:B------:R-:W-:-:S05]  /*1fe0*/  IMAD.SHL.U32 R2, R0, 0x2, RZ ;  /* 0x0000000200027824 */ /* 0x000fca00078e00ff */
[----:B------:R-:W-:-:S13]  /*1ff0*/  ISETP.NE.AND P0, PT, R2, RZ, PT ;  /* 0x000000ff0200720c */ /* 0x000fda0003f05270 */
[----:B------:R-:W-:Y:S01]  /*2000*/  @P0 FFMA R5, R0, 1.84467440737095516160e+19, RZ ;  /* 0x5f80000000050823 */ /* 0x000fe200000000ff */
[----:B------:R-:W-:Y:S08]  /*2010*/  @!P0 MUFU.RCP R3, R0 ;  /* 0x0000000000038308 */ /* 0x000ff00000001000 */
[----:B------:R-:W0:Y:S02]  /*2020*/  @P0 MUFU.RCP R2, R5 ;  /* 0x0000000500020308 */ /* 0x000e240000001000 */
[----:B0-----:R-:W-:-:S04]  /*2030*/  @P0 FFMA R11, R5, R2, -1 ;  /* 0xbf800000050b0423 */ /* 0x001fc80000000002 */
[----:B------:R-:W-:-:S04]  /*2040*/  @P0 FADD.FTZ R11, -R11, -RZ ;  /* 0x800000ff0b0b0221 */ /* 0x000fc80000010100 */
[----:B------:R-:W-:-:S04]  /*2050*/  @P0 FFMA R2, R2, R11, R2 ;  /* 0x0000000b02020223 */ /* 0x000fc80000000002 */
[----:B------:R-:W-:Y:S01]  /*2060*/  @P0 FFMA R3, R2, 1.84467440737095516160e+19, RZ ;  /* 0x5f80000002030823 */ /* 0x000fe200000000ff */
[----:B------:R-:W-:Y:S06]  /*2070*/  BRA `(.L_x_28) ;  /* 0x0000000000887947 */ /* 0x000fec0003800000 */
.L_x_27:
[----:B------:R-:W-:-:S05]  /*2080*/  VIADD R13, R11, 0xffffff03 ;  /* 0xffffff030b0d7836 */ /* 0x000fca0000000000 */
[----:B------:R-:W-:-:S13]  /*2090*/  ISETP.GT.U32.AND P0, PT, R13, 0x1, PT ;  /* 0x000000010d00780c */ /* 0x000fda0003f04070 */
[----:B------:R-:W-:Y:S05]  /*20a0*/  @P0 BRA `(.L_x_29) ;  /* 0x0000000000780947 */ /* 0x000fea0003800000 */
[----:B------:R-:W-:Y:S02]  /*20b0*/  LOP3.LUT R2, R0, 0x7fffff, RZ, 0xc0, !PT ;  /* 0x007fffff00027812 */ /* 0x000fe400078ec0ff */
[----:B------:R-:W-:Y:S02]  /*20c0*/  MOV R14, 0x3 ;  /* 0x00000003000e7802 */ /* 0x000fe40000000f00 */
[----:B------:R-:W-:Y:S02]  /*20d0*/  LOP3.LUT R2, R2, 0x3f800000, RZ, 0xfc, !PT ;  /* 0x3f80000002027812 */ /* 0x000fe400078efcff */
[----:B------:R-:W-:Y:S02]  /*20e0*/  SHF.L.U32 R14, R14, R13, RZ ;  /* 0x0000000d0e0e7219 */ /* 0x000fe400000006ff */
[----:B------:R-:W0:Y:S02]  /*20f0*/  MUFU.RCP R3, R2 ;  /* 0x0000000200037308 */ /* 0x000e240000001000 */
[----:B0-----:R-:W-:-:S04]  /*2100*/  FFMA R5, R2, R3, -1 ;  /* 0xbf80000002057423 */ /* 0x001fc80000000003 */
[----:B------:R-:W-:-:S04]  /*2110*/  FADD.FTZ R12, -R5, -RZ ;  /* 0x800000ff050c7221 */ /* 0x000fc80000010100 */
[CCC-:B------:R-:W-:Y:S01]  /*2120*/  FFMA.RM R5, R3.reuse, R12.reuse, R3.reuse ;  /* 0x0000000c03057223 */ /* 0x1c0fe20000004003 */
[----:B------:R-:W-:-:S04]  /*2130*/  FFMA.RP R12, R3, R12, R3 ;  /* 0x0000000c030c7223 */ /* 0x000fc80000008003 */
[C---:B------:R-:W-:Y:S02]  /*2140*/  LOP3.LUT R3, R5.reuse, 0x7fffff, RZ, 0xc0, !PT ;  /* 0x007fffff05037812 */ /* 0x040fe400078ec0ff */
[----:B------:R-:W-:Y:S02]  /*2150*/  FSETP.NEU.FTZ.AND P0, PT, R5, R12, PT ;  /* 0x0000000c0500720b */ /* 0x000fe40003f1d000 */
[----:B------:R-:W-:Y:S02]  /*2160*/  LOP3.LUT R3, R3, 0x800000, RZ, 0xfc, !PT ;  /* 0x0080000003037812 */ /* 0x000fe400078efcff */
[----:B------:R-:W-:Y:S02]  /*2170*/  SEL R5, RZ, 0xffffffff, !P0 ;  /* 0xffffffffff057807 */ /* 0x000fe40004000000 */
[----:B------:R-:W-:-:S03]  /*2180*/  LOP3.LUT R14, R14, R3, RZ, 0xc0, !PT ;  /* 0x000000030e0e7212 */ /* 0x000fc600078ec0ff */
[----:B------:R-:W-:Y:S01]  /*2190*/  IMAD.MOV R2, RZ, RZ, -R5 ;  /* 0x000000ffff027224 */ /* 0x000fe200078e0a05 */
[----:B------:R-:W-:-:S04]  /*21a0*/  SHF.R.U32.HI R14, RZ, R13, R14 ;  /* 0x0000000dff0e7219 */ /* 0x000fc8000001160e */
[----:B------:R-:W-:Y:S02]  /*21b0*/  LOP3.LUT P1, RZ, R2, R13, R3, 0xf8, !PT ;  /* 0x0000000d02ff7212 */ /* 0x000fe4000782f803 */
[C---:B------:R-:W-:Y:S02]  /*21c0*/  LOP3.LUT P0, RZ, R14.reuse, 0x1, RZ, 0xc0, !PT ;  /* 0x000000010eff7812 */ /* 0x040fe4000780c0ff */
[----:B------:R-:W-:-:S04]  /*21d0*/  LOP3.LUT P2, RZ, R14, 0x2, RZ, 0xc0, !PT ;  /* 0x000000020eff7812 */ /* 0x000fc8000784c0ff */
[----:B------:R-:W-:Y:S02]  /*21e0*/  PLOP3.LUT P0, PT, P0, P1, P2, 0xe0, 0x0 ;  /* 0x000000000000781c */ /* 0x000fe40000703c20 */
[----:B------:R-:W-:Y:S02]  /*21f0*/  LOP3.LUT P1, RZ, R0, 0x7fffff, RZ, 0xc0, !PT ;  /* 0x007fffff00ff7812 */ /* 0x000fe4000782c0ff */
[----:B------:R-:W-:-:S05]  /*2200*/  SEL R2, RZ, 0x1, !P0 ;  /* 0x00000001ff027807 */ /* 0x000fca0004000000 */
[----:B------:R-:W-:-:S05]  /*2210*/  IMAD.MOV R2, RZ, RZ, -R2 ;  /* 0x000000ffff027224 */ /* 0x000fca00078e0a02 */
[----:B------:R-:W-:Y:S01]  /*2220*/  ISETP.GE.AND P0, PT, R2, RZ, PT ;  /* 0x000000ff0200720c */ /* 0x000fe20003f06270 */
[----:B------:R-:W-:-:S05]  /*2230*/  VIADD R2, R11, 0xffffff04 ;  /* 0xffffff040b027836 */ /* 0x000fca0000000000 */
[----:B------:R-:W-:-:S07]  /*2240*/  SHF.R.U32.HI R3, RZ, R2, R3 ;  /* 0x00000002ff037219 */ /* 0x000fce0000011603 */
[----:B------:R-:W-:-:S05]  /*2250*/  @!P0 VIADD R3, R3, 0x1 ;  /* 0x0000000103038836 */ /* 0x000fca0000000000 */
[----:B------:R-:W-:-:S04]  /*2260*/  @!P1 SHF.L.U32 R3, R3, 0x1, RZ ;  /* 0x0000000103039819 */ /* 0x000fc800000006ff */
[----:B------:R-:W-:Y:S01]  /*2270*/  LOP3.LUT R3, R3, 0x80000000, R0, 0xf8, !PT ;  /* 0x8000000003037812 */ /* 0x000fe200078ef800 */
[----:B------:R-:W-:Y:S06]  /*2280*/  BRA `(.L_x_28) ;  /* 0x0000000000047947 */ /* 0x000fec0003800000 */
.L_x_29:
[----:B------:R0:W1:Y:S02]  /*2290*/  MUFU.RCP R3, R0 ;  /* 0x0000000000037308 */ /* 0x0000640000001000 */
.L_x_28:
[----:B------:R-:W-:Y:S05]  /*22a0*/  BSYNC.RECONVERGENT B1 ;  /* 0x0000000000017941 */ /* 0x000fea0003800200 */
.L_x_26:
[----:B------:R-:W-:-:S04]  /*22b0*/  IMAD.MOV.U32 R11, RZ, RZ, 0x0 ;  /* 0x00000000ff0b7424 */ /* 0x000fc800078e00ff */
[----:B01----:R-:W-:Y:S05]  /*22c0*/  RET.REL.NODEC R10 `(_Z17rope_f32x4_kernelPfS_ii) ;  /* 0xffffffdc0a4c7950 */ /* 0x003fea0003c3ffff */
        .weak           $__internal_1_$__cuda_sm3x_div_rn_noftz_f32_slowpath
        .type           $__internal_1_$__cuda_sm3x_div_rn_noftz_f32_slowpath,@function
        .size           $__internal_1_$__cuda_sm3x_div_rn_noftz_f32_slowpath,(.L_x_72 - $__internal_1_$__cuda_sm3x_div_rn_noftz_f32_slowpath)
$__internal_1_$__cuda_sm3x_div_rn_noftz_f32_slowpath:
[--C-:B------:R-:W-:Y:S01]  /*22d0*/  SHF.R.U32.HI R9, RZ, 0x17, R3.reuse ;  /* 0x00000017ff097819 */ /* 0x100fe20000011603 */
[----:B------:R-:W-:Y:S01]  /*22e0*/  BSSY.RECONVERGENT B1, `(.L_x_30) ;  /* 0x0000063000017945 */ /* 0x000fe20003800200 */
[----:B------:R-:W-:Y:S01]  /*22f0*/  SHF.R.U32.HI R5, RZ, 0x17, R0 ;  /* 0x00000017ff057819 */ /* 0x000fe20000011600 */
[----:B------:R-:W-:Y:S01]  /*2300*/  IMAD.MOV.U32 R11, RZ, RZ, R3 ;  /* 0x000000ffff0b7224 */ /* 0x000fe200078e0003 */
[----:B------:R-:W-:Y:S02]  /*2310*/  LOP3.LUT R9, R9, 0xff, RZ, 0xc0, !PT ;  /* 0x000000ff09097812 */ /* 0x000fe400078ec0ff */
[----:B------:R-:W-:-:S03]  /*2320*/  LOP3.LUT R14, R5, 0xff, RZ, 0xc0, !PT ;  /* 0x000000ff050e7812 */ /* 0x000fc600078ec0ff */
[----:B------:R-:W-:Y:S02]  /*2330*/  VIADD R13, R9, 0xffffffff ;  /* 0xffffffff090d7836 */ /* 0x000fe40000000000 */
[----:B------:R-:W-:-:S03]  /*2340*/  VIADD R12, R14, 0xffffffff ;  /* 0xffffffff0e0c7836 */ /* 0x000fc60000000000 */
[----:B------:R-:W-:-:S04]  /*2350*/  ISETP.GT.U32.AND P0, PT, R13, 0xfd, PT ;  /* 0x000000fd0d00780c */ /* 0x000fc80003f04070 */
[----:B------:R-:W-:-:S13]  /*2360*/  ISETP.GT.U32.OR P0, PT, R12, 0xfd, P0 ;  /* 0x000000fd0c00780c */ /* 0x000fda0000704470 */
[----:B------:R-:W-:Y:S01]  /*2370*/  @!P0 MOV R5, RZ ;  /* 0x000000ff00058202 */ /* 0x000fe20000000f00 */
[----:B------:R-:W-:Y:S06]  /*2380*/  @!P0 BRA `(.L_x_31) ;  /* 0x00000000005c8947 */ /* 0x000fec0003800000 */
[----:B------:R-:W-:Y:S02]  /*2390*/  FSETP.GTU.FTZ.AND P0, PT, |R0|, +INF , PT ;  /* 0x7f8000000000780b */ /* 0x000fe40003f1c200 */
[----:B------:R-:W-:-:S04]  /*23a0*/  FSETP.GTU.FTZ.AND P1, PT, |R3|, +INF , PT ;  /* 0x7f8000000300780b */ /* 0x000fc80003f3c200 */
[----:B------:R-:W-:-:S13]  /*23b0*/  PLOP3.LUT P0, PT, P0, P1, PT, 0xf8, 0x8f ;  /* 0x00000000008f781c */ /* 0x000fda0000703f70 */
[----:B------:R-:W-:Y:S05]  /*23c0*/  @P0 BRA `(.L_x_32) ;  /* 0x00000004004c0947 */ /* 0x000fea0003800000 */
[----:B------:R-:W-:-:S13]  /*23d0*/  LOP3.LUT P0, RZ, R11, 0x7fffffff, R0, 0xc8, !PT ;  /* 0x7fffffff0bff7812 */ /* 0x000fda000780c800 */
[----:B------:R-:W-:Y:S05]  /*23e0*/  @!P0 BRA `(.L_x_33) ;  /* 0x00000004003c8947 */ /* 0x000fea0003800000 */
[C---:B------:R-:W-:Y:S02]  /*23f0*/  FSETP.NEU.FTZ.AND P1, PT, |R0|.reuse, +INF , PT ;  /* 0x7f8000000000780b */ /* 0x040fe40003f3d200 */
[----:B------:R-:W-:Y:S02]  /*2400*/  FSETP.NEU.FTZ.AND P2, PT, |R3|, +INF , PT ;  /* 0x7f8000000300780b */ /* 0x000fe40003f5d200 */
[----:B------:R-:W-:-:S11]  /*2410*/  FSETP.NEU.FTZ.AND P0, PT, |R0|, +INF , PT ;  /* 0x7f8000000000780b */ /* 0x000fd60003f1d200 */
[----:B------:R-:W-:Y:S05]  /*2420*/  @!P2 BRA !P1, `(.L_x_33) ;  /* 0x00000004002ca947 */ /* 0x000fea0004800000 */
[----:B------:R-:W-:-:S04]  /*2430*/  LOP3.LUT P1, RZ, R0, 0x7fffffff, RZ, 0xc0, !PT ;  /* 0x7fffffff00ff7812 */ /* 0x000fc8000782c0ff */
[----:B------:R-:W-:-:S13]  /*2440*/  PLOP3.LUT P1, PT, P2, P1, PT, 0x2f, 0xf2 ;  /* 0x0000000000f2781c */ /* 0x000fda0001722577 */
[----:B------:R-:W-:Y:S05]  /*2450*/  @P1 BRA `(.L_x_34) ;  /* 0x0000000400181947 */ /* 0x000fea0003800000 */
[----:B------:R-:W-:-:S04]  /*2460*/  LOP3.LUT P1, RZ, R11, 0x7fffffff, RZ, 0xc0, !PT ;  /* 0x7fffffff0bff7812 */ /* 0x000fc8000782c0ff */
[----:B------:R-:W-:-:S13]  /*2470*/  PLOP3.LUT P0, PT, P0, P1, PT, 0x2f, 0xf2 ;  /* 0x0000000000f2781c */ /* 0x000fda0000702577 */
[----:B------:R-:W-:Y:S05]  /*2480*/  @P0 BRA `(.L_x_35) ;  /* 0x0000000400000947 */ /* 0x000fea0003800000 */
[----:B------:R-:W-:Y:S02]  /*2490*/  ISETP.GE.AND P0, PT, R12, RZ, PT ;  /* 0x000000ff0c00720c */ /* 0x000fe40003f06270 */
[----:B------:R-:W-:-:S11]  /*24a0*/  ISETP.GE.AND P1, PT, R13, RZ, PT ;  /* 0x000000ff0d00720c */ /* 0x000fd60003f26270 */
[----:B------:R-:W-:Y:S02]  /*24b0*/  @P0 IMAD.MOV.U32 R5, RZ, RZ, RZ ;  /* 0x000000ffff050224 */ /* 0x000fe400078e00ff */
[----:B------:R-:W-:Y:S01]  /*24c0*/  @!P0 FFMA R0, R0, 1.84467440737095516160e+19, RZ ;  /* 0x5f80000000008823 */ /* 0x000fe200000000ff */
[----:B------:R-:W-:Y:S02]  /*24d0*/  @!P0 IMAD.MOV.U32 R5, RZ, RZ, -0x40 ;  /* 0xffffffc0ff058424 */ /* 0x000fe400078e00ff */
[----:B------:R-:W-:Y:S02]  /*24e0*/  @!P1 FFMA R11, R3, 1.84467440737095516160e+19, RZ ;  /* 0x5f800000030b9823 */ /* 0x000fe400000000ff */
[----:B------:R-:W-:-:S07]  /*24f0*/  @!P1 VIADD R5, R5, 0x40 ;  /* 0x0000004005059836 */ /* 0x000fce0000000000 */
.L_x_31:
[----:B------:R-:W-:Y:S01]  /*2500*/  LEA R12, R9, 0xc0800000, 0x17 ;  /* 0xc0800000090c7811 */ /* 0x000fe200078eb8ff */
[----:B------:R-:W-:Y:S04]  /*2510*/  BSSY.RECONVERGENT B2, `(.L_x_36) ;  /* 0x0000036000027945 */ /* 0x000fe80003800200 */
[----:B------:R-:W-:Y:S01]  /*2520*/  IMAD.IADD R12, R11, 0x1, -R12 ;  /* 0x000000010b0c7824 */ /* 0x000fe200078e0a0c */
[----:B------:R-:W-:-:S03]  /*2530*/  IADD3 R11, PT, PT, R14, -0x7f, RZ ;  /* 0xffffff810e0b7810 */ /* 0x000fc60007ffe0ff */
[----:B------:R0:W1:Y:S01]  /*2540*/  MUFU.RCP R13, R12 ;  /* 0x0000000c000d7308 */ /* 0x0000620000001000 */
[----:B------:R-:W-:Y:S01]  /*2550*/  FADD.FTZ R15, -R12, -RZ ;  /* 0x800000ff0c0f7221 */ /* 0x000fe20000010100 */
[C---:B------:R-:W-:Y:S01]  /*2560*/  IMAD R0, R11.reuse, -0x800000, R0 ;  /* 0xff8000000b007824 */ /* 0x040fe200078e0200 */
[----:B0-----:R-:W-:-:S05]  /*2570*/  IADD3 R12, PT, PT, R11, 0x7f, -R9 ;  /* 0x0000007f0b0c7810 */ /* 0x001fca0007ffe809 */
[----:B------:R-:W-:Y:S02]  /*2580*/  IMAD.IADD R12, R12, 0x1, R5 ;  /* 0x000000010c0c7824 */ /* 0x000fe400078e0205 */
[----:B-1----:R-:W-:-:S04]  /*2590*/  FFMA R14, R13, R15, 1 ;  /* 0x3f8000000d0e7423 */ /* 0x002fc8000000000f */
[----:B------:R-:W-:-:S04]  /*25a0*/  FFMA R16, R13, R14, R13 ;  /* 0x0000000e0d107223 */ /* 0x000fc8000000000d */
[----:B------:R-:W-:-:S04]  /*25b0*/  FFMA R13, R0, R16, RZ ;  /* 0x00000010000d7223 */ /* 0x000fc800000000ff */
[----:B------:R-:W-:-:S04]  /*25c0*/  FFMA R14, R15, R13, R0 ;  /* 0x0000000d0f0e7223 */ /* 0x000fc80000000000 */
[----:B------:R-:W-:-:S04]  /*25d0*/  FFMA R13, R16, R14, R13 ;  /* 0x0000000e100d7223 */ /* 0x000fc8000000000d */
[----:B------:R-:W-:-:S04]  /*25e0*/  FFMA R14, R15, R13, R0 ;  /* 0x0000000d0f0e7223 */ /* 0x000fc80000000000 */
[----:B------:R-:W-:-:S05]  /*25f0*/  FFMA R0, R16, R14, R13 ;  /* 0x0000000e10007223 */ /* 0x000fca000000000d */
[----:B------:R-:W-:-:S04]  /*2600*/  SHF.R.U32.HI R9, RZ, 0x17, R0 ;  /* 0x00000017ff097819 */ /* 0x000fc80000011600 */
[----:B------:R-:W-:-:S05]  /*2610*/  LOP3.LUT R9, R9, 0xff, RZ, 0xc0, !PT ;  /* 0x000000ff09097812 */ /* 0x000fca00078ec0ff */
[----:B------:R-:W-:-:S04]  /*2620*/  IMAD.IADD R11, R9, 0x1, R12 ;  /* 0x00000001090b7824 */ /* 0x000fc800078e020c */
[----:B------:R-:W-:-:S05]  /*2630*/  VIADD R5, R11, 0xffffffff ;  /* 0xffffffff0b057836 */ /* 0x000fca0000000000 */
[----:B------:R-:W-:-:S13]  /*2640*/  ISETP.GE.U32.AND P0, PT, R5, 0xfe, PT ;  /* 0x000000fe0500780c */ /* 0x000fda0003f06070 */
[----:B------:R-:W-:Y:S05]  /*2650*/  @!P0 BRA `(.L_x_37) ;  /* 0x0000000000808947 */ /* 0x000fea0003800000 */
[----:B------:R-:W-:-:S13]  /*2660*/  ISETP.GT.AND P0, PT, R11, 0xfe, PT ;  /* 0x000000fe0b00780c */ /* 0x000fda0003f04270 */
[----:B------:R-:W-:Y:S05]  /*2670*/  @P0 BRA `(.L_x_38) ;  /* 0x00000000006c0947 */ /* 0x000fea0003800000 */
[----:B------:R-:W-:-:S13]  /*2680*/  ISETP.GE.AND P0, PT, R11, 0x1, PT ;  /* 0x000000010b00780c */ /* 0x000fda0003f06270 */
[----:B------:R-:W-:Y:S05]  /*2690*/  @P0 BRA `(.L_x_39) ;  /* 0x0000000000740947 */ /* 0x000fea0003800000 */
[----:B------:R-:W-:Y:S02]  /*26a0*/  ISETP.GE.AND P0, PT, R11, -0x18, PT ;  /* 0xffffffe80b00780c */ /* 0x000fe40003f06270 */
[----:B------:R-:W-:-:S11]  /*26b0*/  LOP3.LUT R0, R0, 0x80000000, RZ, 0xc0, !PT ;  /* 0x8000000000007812 */ /* 0x000fd600078ec0ff */
[----:B------:R-:W-:Y:S05]  /*26c0*/  @!P0 BRA `(.L_x_39) ;  /* 0x0000000000688947 */ /* 0x000fea0003800000 */
[CCC-:B------:R-:W-:Y:S01]  /*26d0*/  FFMA.RZ R5, R16.reuse, R14.reuse, R13.reuse ;  /* 0x0000000e10057223 */ /* 0x1c0fe2000000c00d */
[CCC-:B------:R-:W-:Y:S01]  /*26e0*/  FFMA.RM R12, R16.reuse, R14.reuse, R13.reuse ;  /* 0x0000000e100c7223 */ /* 0x1c0fe2000000400d */
[C---:B------:R-:W-:Y:S02]  /*26f0*/  ISETP.NE.AND P2, PT, R11.reuse, RZ, PT ;  /* 0x000000ff0b00720c */ /* 0x040fe40003f45270 */
[----:B------:R-:W-:Y:S02]  /*2700*/  ISETP.NE.AND P1, PT, R11, RZ, PT ;  /* 0x000000ff0b00720c */ /* 0x000fe40003f25270 */
[----:B------:R-:W-:Y:S01]  /*2710*/  LOP3.LUT R9, R5, 0x7fffff, RZ, 0xc0, !PT ;  /* 0x007fffff05097812 */ /* 0x000fe200078ec0ff */
[----:B------:R-:W-:Y:S01]  /*2720*/  FFMA.RP R5, R16, R14, R13 ;  /* 0x0000000e10057223 */ /* 0x000fe2000000800d */
[C---:B------:R-:W-:Y:S01]  /*2730*/  VIADD R14, R11.reuse, 0x20 ;  /* 0x000000200b0e7836 */ /* 0x040fe20000000000 */
[----:B------:R-:W-:Y:S02]  /*2740*/  IADD3 R11, PT, PT, -R11, RZ, RZ ;  /* 0x000000ff0b0b7210 */ /* 0x000fe40007ffe1ff */
[----:B------:R-:W-:-:S02]  /*2750*/  LOP3.LUT R9, R9, 0x800000, RZ, 0xfc, !PT ;  /* 0x0080000009097812 */ /* 0x000fc400078efcff */
[----:B------:R-:W-:Y:S02]  /*2760*/  FSETP.NEU.FTZ.AND P0, PT, R5, R12, PT ;  /* 0x0000000c0500720b */ /* 0x000fe40003f1d000 */
[----:B------:R-:W-:Y:S02]  /*2770*/  SHF.L.U32 R14, R9, R14, RZ ;  /* 0x0000000e090e7219 */ /* 0x000fe400000006ff */
[----:B------:R-:W-:Y:S02]  /*2780*/  SEL R12, R11, RZ, P2 ;  /* 0x000000ff0b0c7207 */ /* 0x000fe40001000000 */
[----:B------:R-:W-:Y:S02]  /*2790*/  ISETP.NE.AND P1, PT, R14, RZ, P1 ;  /* 0x000000ff0e00720c */ /* 0x000fe40000f25270 */
[----:B------:R-:W-:Y:S02]  /*27a0*/  SHF.R.U32.HI R12, RZ, R12, R9 ;  /* 0x0000000cff0c7219 */ /* 0x000fe40000011609 */
[----:B------:R-:W-:-:S02]  /*27b0*/  PLOP3.LUT P0, PT, P0, P1, PT, 0xf8, 0x8f ;  /* 0x00000000008f781c */ /* 0x000fc40000703f70 */
[----:B------:R-:W-:Y:S02]  /*27c0*/  SHF.R.U32.HI R14, RZ, 0x1, R12 ;  /* 0x00000001ff0e7819 */ /* 0x000fe4000001160c */
[----:B------:R-:W-:-:S04]  /*27d0*/  SEL R5, RZ, 0x1, !P0 ;  /* 0x00000001ff057807 */ /* 0x000fc80004000000 */
[----:B------:R-:W-:-:S04]  /*27e0*/  LOP3.LUT R5, R5, 0x1, R14, 0xf8, !PT ;  /* 0x0000000105057812 */ /* 0x000fc800078ef80e */
[----:B------:R-:W-:-:S05]  /*27f0*/  LOP3.LUT R5, R5, R12, RZ, 0xc0, !PT ;  /* 0x0000000c05057212 */ /* 0x000fca00078ec0ff */
[----:B------:R-:W-:-:S05]  /*2800*/  IMAD.IADD R5, R14, 0x1, R5 ;  /* 0x000000010e057824 */ /* 0x000fca00078e0205 */
[----:B------:R-:W-:Y:S01]  /*2810*/  LOP3.LUT R0, R5, R0, RZ, 0xfc, !PT ;  /* 0x0000000005007212 */ /* 0x000fe200078efcff */
[----:B------:R-:W-:Y:S06]  /*2820*/  BRA `(.L_x_39) ;  /* 0x0000000000107947 */ /* 0x000fec0003800000 */
.L_x_38:
[----:B------:R-:W-:-:S04]  /*2830*/  LOP3.LUT R0, R0, 0x80000000, RZ, 0xc0, !PT ;  /* 0x8000000000007812 */ /* 0x000fc800078ec0ff */
[----:B------:R-:W-:Y:S01]  /*2840*/  LOP3.LUT R0, R0, 0x7f800000, RZ, 0xfc, !PT ;  /* 0x7f80000000007812 */ /* 0x000fe200078efcff */
[----:B------:R-:W-:Y:S06]  /*2850*/  BRA `(.L_x_39) ;  /* 0x0000000000047947 */ /* 0x000fec0003800000 */
.L_x_37:
[----:B------:R-:W-:-:S07]  /*2860*/  IMAD R0, R12, 0x800000, R0 ;  /* 0x008000000c007824 */ /* 0x000fce00078e0200 */
.L_x_39:
[----:B------:R-:W-:Y:S05]  /*2870*/  BSYNC.RECONVERGENT B2 ;  /* 0x0000000000027941 */ /* 0x000fea0003800200 */
.L_x_36:
[----:B------:R-:W-:Y:S05]  /*2880*/  BRA `(.L_x_40) ;  /* 0x0000000000207947 */ /* 0x000fea0003800000 */
.L_x_35:
[----:B------:R-:W-:-:S04]  /*2890*/  LOP3.LUT R0, R11, 0x80000000, R0, 0x48, !PT ;  /* 0x800000000b007812 */ /* 0x000fc800078e4800 */
[----:B------:R-:W-:Y:S01]  /*28a0*/  LOP3.LUT R0, R0, 0x7f800000, RZ, 0xfc, !PT ;  /* 0x7f80000000007812 */ /* 0x000fe200078efcff */
[----:B------:R-:W-:Y:S06]  /*28b0*/  BRA `(.L_x_40) ;  /* 0x0000000000147947 */ /* 0x000fec0003800000 */
.L_x_34:
[----:B------:R-:W-:Y:S01]  /*28c0*/  LOP3.LUT R0, R11, 0x80000000, R0, 0x48, !PT ;  /* 0x800000000b007812 */ /* 0x000fe200078e4800 */
[----:B------:R-:W-:Y:S06]  /*28d0*/  BRA `(.L_x_40) ;  /* 0x00000000000c7947 */ /* 0x000fec0003800000 */
.L_x_33:
[----:B------:R-:W0:Y:S01]  /*28e0*/  MUFU.RSQ R0, -QNAN ;  /* 0xffc0000000007908 */ /* 0x000e220000001400 */
[----:B------:R-:W-:Y:S05]  /*28f0*/  BRA `(.L_x_40) ;  /* 0x0000000000047947 */ /* 0x000fea0003800000 */
.L_x_32:
[----:B------:R-:W-:-:S07]  /*2900*/  FADD.FTZ R0, R0, R3 ;  /* 0x0000000300007221 */ /* 0x000fce0000010000 */
.L_x_40:
[----:B------:R-:W-:Y:S05]  /*2910*/  BSYNC.RECONVERGENT B1 ;  /* 0x0000000000017941 */ /* 0x000fea0003800200 */
.L_x_30:
[----:B------:R-:W-:-:S04]  /*2920*/  IMAD.MOV.U32 R11, RZ, RZ, 0x0 ;  /* 0x00000000ff0b7424 */ /* 0x000fc800078e00ff */
[----:B0-----:R-:W-:Y:S05]  /*2930*/  RET.REL.NODEC R10 `(_Z17rope_f32x4_kernelPfS_ii) ;  /* 0xffffffd40ab07950 */ /* 0x001fea0003c3ffff */
.L_x_41:
[----:B------:R-:W-:-:S00]  /*2940*/  BRA `(.L_x_41) ;  /* 0xfffffffc00fc7947 */ /* 0x000fc0000383ffff */
[----:B------:R-:W-:-:S00]  /*2950*/  NOP ;  /* 0x0000000000007918 */ /* 0x000fc00000000000 */
        /* <DEDUP_REMOVED lines=10> */
.L_x_72:


//--------------------- .text._Z15rope_f32_kernelPKfPfii --------------------------
	.section	.text._Z15rope_f32_kernelPKfPfii,"ax",@progbits
	.align	128
        .global         _Z15rope_f32_kernelPKfPfii
        .type           _Z15rope_f32_kernelPKfPfii,@function
        .size           _Z15rope_f32_kernelPKfPfii,(.L_x_74 - _Z15rope_f32_kernelPKfPfii)
        .other          _Z15rope_f32_kernelPKfPfii,@"STO_CUDA_ENTRY STV_DEFAULT"
_Z15rope_f32_kernelPKfPfii:
.text._Z15rope_f32_kernelPKfPfii:
        /* <DEDUP_REMOVED lines=11> */
[----:B------:R-:W-:Y:S01]  /*00b0*/  ISETP.NE.U32.AND P2, PT, RZ, UR5, PT ;  /* 0x00000005ff007c0c */ /* 0x000fe2000bf45070 */
[----:B------:R-:W-:Y:S06]  /*00c0*/  BSSY.RECONVERGENT B0, `(.L_x_42) ;  /* 0x0000022000007945 */ /* 0x000fec0003800200 */
[----:B0-----:R-:W0:Y:S02]  /*00d0*/  MUFU.RCP R0, R0 ;  /* 0x0000000000007308 */ /* 0x001e240000001000 */
[----:B0-----:R-:W-:Y:S01]  /*00e0*/  VIADD R2, R0, 0xffffffe ;  /* 0x0ffffffe00027836 */ /* 0x001fe20000000000 */
[----:B------:R-:W-:-:S05]  /*00f0*/  I2FP.F32.S32 R0, UR5 ;  /* 0x0000000500007c45 */ /* 0x000fca0008201400 */
[----:B------:R0:W1:Y:S02]  /*0100*/  F2I.FTZ.U32.TRUNC.NTZ R3, R2 ;  /* 0x0000000200037305 */ /* 0x000064000021f000 */
[----:B0-----:R-:W-:Y:S02]  /*0110*/  IMAD.MOV.U32 R2, RZ, RZ, RZ ;  /* 0x000000ffff027224 */ /* 0x001fe400078e00ff */
[----:B-1----:R-:W-:-:S04]  /*0120*/  IMAD.MOV R5, RZ, RZ, -R3 ;  /* 0x000000ffff057224 */ /* 0x002fc800078e0a03 */
[----:B------:R-:W-:-:S04]  /*0130*/  IMAD R5, R5, UR5, RZ ;  /* 0x0000000505057c24 */ /* 0x000fc8000f8e02ff */
[----:B------:R-:W-:-:S06]  /*0140*/  IMAD.HI.U32 R3, R3, R5, R2 ;  /* 0x0000000503037227 */ /* 0x000fcc00078e0002 */
[----:B------:R-:W-:-:S04]  /*0150*/  IMAD.HI.U32 R5, R3, R10, RZ ;  /* 0x0000000a03057227 */ /* 0x000fc800078e00ff */
[----:B------:R-:W-:-:S04]  /*0160*/  IMAD.MOV R3, RZ, RZ, -R5 ;  /* 0x000000ffff037224 */ /* 0x000fc800078e0a05 */
[----:B------:R-:W-:-:S05]  /*0170*/  IMAD R3, R3, UR5, R10 ;  /* 0x0000000503037c24 */ /* 0x000fca000f8e020a */
[----:B------:R-:W-:-:S13]  /*0180*/  ISETP.GE.U32.AND P0, PT, R3, UR5, PT ;  /* 0x0000000503007c0c */ /* 0x000fda000bf06070 */
[----:B------:R-:W-:Y:S01]  /*0190*/  @P0 IADD3 R3, PT, PT, R3, -UR5, RZ ;  /* 0x8000000503030c10 */ /* 0x000fe2000fffe0ff */
[----:B------:R-:W-:-:S03]  /*01a0*/  @P0 VIADD R5, R5, 0x1 ;  /* 0x0000000105050836 */ /* 0x000fc60000000000 */
[----:B------:R-:W-:Y:S01]  /*01b0*/  ISETP.GE.U32.AND P1, PT, R3, UR5, PT ;  /* 0x0000000503007c0c */ /* 0x000fe2000bf26070 */
[----:B------:R-:W-:-:S04]  /*01c0*/  FADD R3, R0, R0 ;  /* 0x0000000000037221 */ /* 0x000fc80000000000 */
[----:B------:R-:W0:Y:S08]  /*01d0*/  MUFU.RCP R2, R3 ;  /* 0x0000000300027308 */ /* 0x000e300000001000 */
[----:B------:R-:W-:Y:S01]  /*01e0*/  @P1 VIADD R5, R5, 0x1 ;  /* 0x0000000105051836 */ /* 0x000fe20000000000 */
[----:B------:R-:W-:-:S05]  /*01f0*/  @!P2 LOP3.LUT R5, RZ, UR5, RZ, 0x33, !PT ;  /* 0x00000005ff05ac12 */ /* 0x000fca000f8e33ff */
[----:B------:R-:W-:-:S04]  /*0200*/  IMAD.MOV R7, RZ, RZ, -R5 ;  /* 0x000000ffff077224 */ /* 0x000fc800078e0a05 */
[----:B------:R-:W-:Y:S02]  /*0210*/  IMAD R10, R7, UR5, R10 ;  /* 0x00000005070a7c24 */ /* 0x000fe4000f8e020a */
[----:B0-----:R-:W-:-:S03]  /*0220*/  FFMA R7, -R3, R2, 1 ;  /* 0x3f80000003077423 */ /* 0x001fc60000000102 */
[----:B------:R-:W-:Y:S01]  /*0230*/  I2FP.F32.U32 R0, R10 ;  /* 0x0000000a00007245 */ /* 0x000fe20000201000 */
[----:B------:R-:W-:-:S04]  /*0240*/  FFMA R7, R2, R7, R2 ;  /* 0x0000000702077223 */ /* 0x000fc80000000002 */
[----:B------:R-:W-:-:S04]  /*0250*/  FADD R0, R0, R0 ;  /* 0x0000000000007221 */ /* 0x000fc80000000000 */
[----:B------:R-:W0:Y:S01]  /*0260*/  FCHK P0, R0, R3 ;  /* 0x0000000300007302 */ /* 0x000e220000000000 */
[----:B------:R-:W-:-:S04]  /*0270*/  FFMA R2, R0, R7, RZ ;  /* 0x0000000700027223 */ /* 0x000fc800000000ff */
[----:B------:R-:W-:-:S04]  /*0280*/  FFMA R4, -R3, R2, R0 ;  /* 0x0000000203047223 */ /* 0x000fc80000000100 */
[----:B------:R-:W-:Y:S01]  /*0290*/  FFMA R2, R7, R4, R2 ;  /* 0x0000000407027223 */ /* 0x000fe20000000002 */
[----:B0-----:R-:W-:Y:S06]  /*02a0*/  @!P0 BRA `(.L_x_43) ;  /* 0x00000000000c8947 */ /* 0x001fec0003800000 */
[----:B------:R-:W-:-:S07]  /*02b0*/  MOV R2, 0x2d0 ;  /* 0x000002d000027802 */ /* 0x000fce0000000f00 */
[----:B------:R-:W-:Y:S05]  /*02c0*/  CALL.REL.NOINC `($__internal_3_$__cuda_sm3x_div_rn_noftz_f32_slowpath) ;  /* 0x0000001000847944 */ /* 0x000fea0003c00000 */
[----:B------:R-:W-:-:S07]  /*02d0*/  IMAD.MOV.U32 R2, RZ, RZ, R0 ;  /* 0x000000ffff027224 */ /* 0x000fce00078e0000 */
.L_x_43:
[----:B------:R-:W-:Y:S05]  /*02e0*/  BSYNC.RECONVERGENT B0 ;  /* 0x0000000000007941 */ /* 0x000fea0003800200 */
.L_x_42:
[----:B------:R-:W-:Y:S01]  /*02f0*/  FSETP.NEU.AND P0, PT, R2, RZ, PT ;  /* 0x000000ff0200720b */ /* 0x000fe20003f0d000 */
[----:B------:R-:W-:Y:S01]  /*0300*/  BSSY.RECONVERGENT B0, `(.L_x_44) ;  /* 0x0000026000007945 */ /* 0x000fe20003800200 */
[----:B------:R-:W-:-:S11]  /*0310*/  IMAD.MOV.U32 R0, RZ, RZ, 0x3f800000 ;  /* 0x3f800000ff007424 */ /* 0x000fd600078e00ff */
[----:B------:R-:W-:Y:S05]  /*0320*/  @!P0 BRA `(.L_x_45) ;  /* 0x00000000008c8947 */ /* 0x000fea0003800000 */
[----:B------:R-:W-:Y:S02]  /*0330*/  HFMA2 R3, -RZ, RZ, 0.132568359375, -6360 ;  /* 0x303eee36ff037431 */ /* 0x000fe400000001ff */
[----:B------:R-:W-:Y:S01]  /*0340*/  IMAD.MOV.U32 R0, RZ, RZ, 0x3fb8aa3b ;  /* 0x3fb8aa3bff007424 */ /* 0x000fe200078e00ff */
[----:B------:R-:W-:Y:S01]  /*0350*/  FSETP.NAN.AND P2, PT, |R2|, |R2|, PT ;  /* 0x400000020200720b */ /* 0x000fe20003f48200 */
[----:B------:R-:W-:Y:S02]  /*0360*/  IMAD.MOV.U32 R7, RZ, RZ, 0x3e4b8a05 ;  /* 0x3e4b8a05ff077424 */ /* 0x000fe400078e00ff */
[----:B------:R-:W-:-:S04]  /*0370*/  FFMA R0, -R3, R0, 3.622995450314192567e-07 ;  /* 0x34c2821203007423 */ /* 0x000fc80000000100 */
[----:B------:R-:W-:-:S04]  /*0380*/  FFMA R0, R7, 1.9251366722983220825e-08, R0 ;  /* 0x32a55e3407007823 */ /* 0x000fc80000000000 */
[----:B------:R-:W-:-:S04]  /*0390*/  FFMA R0, -R3, 0.014334906823933124542, R0 ;  /* 0x3c6adcf503007823 */ /* 0x000fc80000000100 */
[----:B------:R-:W-:-:S04]  /*03a0*/  FFMA R0, R7, 0.0047783022746443748474, R0 ;  /* 0x3b9c934e07007823 */ /* 0x000fc80000000000 */
[----:B------:R-:W-:-:S04]  /*03b0*/  FADD R3, R0, 13.286762237548828125 ;  /* 0x4154969400037421 */ /* 0x000fc80000000000 */
[C---:B------:R-:W-:Y:S01]  /*03c0*/  FMUL R4, R3.reuse, R2 ;  /* 0x0000000203047220 */ /* 0x040fe20000400000 */
[----:B------:R-:W-:-:S03]  /*03d0*/  FADD R9, R3, -13.286762237548828125 ;  /* 0xc154969403097421 */ /* 0x000fc60000000000 */
[----:B------:R-:W0:Y:S01]  /*03e0*/  FRND R7, R4 ;  /* 0x0000000400077307 */ /* 0x000e220000201000 */
[----:B------:R-:W-:Y:S01]  /*03f0*/  FADD R0, R0, -R9 ;  /* 0x8000000900007221 */ /* 0x000fe20000000000 */
[-C--:B------:R-:W-:Y:S01]  /*0400*/  FFMA R3, R3, R2.reuse, -R4 ;  /* 0x0000000203037223 */ /* 0x080fe20000000804 */
[----:B------:R-:W-:Y:S01]  /*0410*/  IMAD.MOV.U32 R9, RZ, RZ, 0x391fcb8e ;  /* 0x391fcb8eff097424 */ /* 0x000fe200078e00ff */
[----:B------:R-:W-:Y:S02]  /*0420*/  FSETP.GT.AND P0, PT, |R4|, 152, PT ;  /* 0x431800000400780b */ /* 0x000fe40003f04200 */
[----:B------:R-:W-:Y:S02]  /*0430*/  FFMA R3, R0, R2, R3 ;  /* 0x0000000200037223 */ /* 0x000fe40000000003 */
[----:B------:R-:W1:Y:S01]  /*0440*/  F2I.NTZ R6, R4 ;  /* 0x0000000400067305 */ /* 0x000e620000203100 */
[----:B0-----:R-:W-:Y:S01]  /*0450*/  FADD R0, R4, -R7 ;  /* 0x8000000704007221 */ /* 0x001fe20000000000 */
[----:B------:R-:W-:-:S03]  /*0460*/  FSETP.GT.AND P1, PT, R7, RZ, PT ;  /* 0x000000ff0700720b */ /* 0x000fc60003f24000 */
[----:B------:R-:W-:-:S04]  /*0470*/  FADD R0, R0, R3 ;  /* 0x0000000300007221 */ /* 0x000fc80000000000 */
[----:B------:R-:W-:-:S04]  /*0480*/  FFMA R3, R0, R9, 0.0013391353422775864601 ;  /* 0x3aaf85ed00037423 */ /* 0x000fc80000000009 */
[----:B------:R-:W-:-:S04]  /*0490*/  FFMA R3, R0, R3, 0.0096188392490148544312 ;  /* 0x3c1d985600037423 */ /* 0x000fc80000000003 */
[----:B------:R-:W-:-:S04]  /*04a0*/  FFMA R3, R0, R3, 0.055503588169813156128 ;  /* 0x3d6357bb00037423 */ /* 0x000fc80000000003 */
[----:B------:R-:W-:Y:S01]  /*04b0*/  FFMA R7, R0, R3, 0.24022644758224487305 ;  /* 0x3e75fdec00077423 */ /* 0x000fe20000000003 */
[----:B------:R-:W-:Y:S02]  /*04c0*/  SEL R3, RZ, 0x83000000, P1 ;  /* 0x83000000ff037807 */ /* 0x000fe40000800000 */
[----:B------:R-:W-:Y:S01]  /*04d0*/  FSETP.GEU.AND P1, PT, R4, RZ, PT ;  /* 0x000000ff0400720b */ /* 0x000fe20003f2e000 */
[C---:B------:R-:W-:Y:S02]  /*04e0*/  FFMA R9, R0.reuse, R7, 0.69314718246459960938 ;  /* 0x3f31721800097423 */ /* 0x040fe40000000007 */
[----:B------:R-:W-:Y:S02]  /*04f0*/  VIADD R7, R3, 0x7f000000 ;  /* 0x7f00000003077836 */ /* 0x000fe40000000000 */
[----:B------:R-:W-:Y:S01]  /*0500*/  FFMA R8, R0, R9, 1 ;  /* 0x3f80000000087423 */ /* 0x000fe20000000009 */
[----:B-1----:R-:W-:Y:S01]  /*0510*/  IMAD R6, R6, 0x800000, -R3 ;  /* 0x0080000006067824 */ /* 0x002fe200078e0a03 */
[----:B------:R-:W-:-:S02]  /*0520*/  FSEL R0, RZ, +INF , !P1 ;  /* 0x7f800000ff007808 */ /* 0x000fc40004800000 */
[----:B------:R-:W-:-:S04]  /*0530*/  FMUL R7, R7, R8 ;  /* 0x0000000807077220 */ /* 0x000fc80000400000 */
[----:B------:R-:W-:Y:S01]  /*0540*/  @!P0 FMUL R0, R6, R7 ;  /* 0x0000000706008220 */ /* 0x000fe20000400000 */
[----:B------:R-:W-:-:S07]  /*0550*/  @P2 FADD R0, R2, 10000 ;  /* 0x461c400002002421 */ /* 0x000fce0000000000 */
.L_x_45:
[----:B------:R-:W-:Y:S05]  /*0560*/  BSYNC.RECONVERGENT B0 ;  /* 0x0000000000007941 */ /* 0x000fea0003800200 */
.L_x_44:
[----:B------:R-:W-:Y:S01]  /*0570*/  IADD3 R2, PT, PT, R0, 0x1800000, RZ ;  /* 0x0180000000027810 */ /* 0x000fe20007ffe0ff */
[----:B------:R-:W-:Y:S03]  /*0580*/  BSSY.RECONVERGENT B0, `(.L_x_46) ;  /* 0x000000c000007945 */ /* 0x000fe60003800200 */
[----:B------:R-:W-:-:S04]  /*0590*/  LOP3.LUT R2, R2, 0x7f800000, RZ, 0xc0, !PT ;  /* 0x7f80000002027812 */ /* 0x000fc800078ec0ff */
[----:B------:R-:W-:-:S13]  /*05a0*/  ISETP.GT.U32.AND P0, PT, R2, 0x1ffffff, PT ;  /* 0x01ffffff0200780c */ /* 0x000fda0003f04070 */
[----:B------:R-:W-:Y:S05]  /*05b0*/  @P0 BRA `(.L_x_47) ;  /* 0x0000000000100947 */ /* 0x000fea0003800000 */
[----:B------:R-:W-:Y:S01]  /*05c0*/  IMAD.MOV.U32 R2, RZ, RZ, R0 ;  /* 0x000000ffff027224 */ /* 0x000fe200078e0000 */
[----:B------:R-:W-:-:S07]  /*05d0*/  MOV R4, 0x5f0 ;  /* 0x000005f000047802 */ /* 0x000fce0000000f00 */
[----:B------:R-:W-:Y:S05]  /*05e0*/  CALL.REL.NOINC `($__internal_2_$__cuda_sm20_rcp_rn_f32_slowpath) ;  /* 0x0000000800e47944 */ /* 0x000fea0003c00000 */
[----:B------:R-:W-:Y:S05]  /*05f0*/  BRA `(.L_x_48) ;  /* 0x0000000000107947 */ /* 0x000fea0003800000 */
.L_x_47:
[----:B------:R-:W0:Y:S02]  /*0600*/  MUFU.RCP R7, R0 ;  /* 0x0000000000077308 */ /* 0x000e240000001000 */
[----:B0-----:R-:W-:-:S04]  /*0610*/  FFMA R2, R7, R0, -1 ;  /* 0xbf80000007027423 */ /* 0x001fc80000000000 */
[----:B------:R-:W-:-:S04]  /*0620*/  FADD.FTZ R2, -R2, -RZ ;  /* 0x800000ff02027221 */ /* 0x000fc80000010100 */
[----:B------:R-:W-:-:S07]  /*0630*/  FFMA R7, R7, R2, R7 ;  /* 0x0000000207077223 */ /* 0x000fce0000000007 */
.L_x_48:
[----:B------:R-:W-:Y:S05]  /*0640*/  BSYNC.RECONVERGENT B0 ;  /* 0x0000000000007941 */ /* 0x000fea0003800200 */
.L_x_46:
[----:B------:R-:W-:Y:S01]  /*0650*/  I2FP.F32.U32 R0, R5 ;  /* 0x0000000500007245 */ /* 0x000fe20000201000 */
[----:B------:R-:W0:Y:S01]  /*0660*/  LDCU.64 UR6, c[0x0][0x358] ;  /* 0x00006b00ff0677ac */ /* 0x000e220008000a00 */
[----:B------:R-:W-:Y:S03]  /*0670*/  BSSY.RECONVERGENT B0, `(.L_x_49) ;  /* 0x0000043000007945 */ /* 0x000fe60003800200 */
[----:B------:R-:W-:-:S04]  /*0680*/  FMUL R7, R0, R7 ;  /* 0x0000000700077220 */ /* 0x000fc80000400000 */
        /* <DEDUP_REMOVED lines=14> */
[----:B------:R-:W-:Y:S01]  /*0770*/  IMAD.SHL.U32 R2, R7, 0x100, RZ ;  /* 0x0000010007027824 */ /* 0x000fe200078e00ff */
[----:B------:R-:W-:Y:S01]  /*0780*/  MOV R6, RZ ;  /* 0x000000ff00067202 */ /* 0x000fe20000000f00 */
[----:B------:R-:W-:Y:S01]  /*0790*/  IMAD.MOV.U32 R0, RZ, RZ, R1 ;  /* 0x000000ffff007224 */ /* 0x000fe200078e0001 */
[----:B------:R-:W0:Y:S02]  /*07a0*/  LDCU.64 UR8, c[0x4][URZ] ;  /* 0x01000000ff0877ac */ /* 0x000e240008000a00 */
[----:B------:R-:W-:Y:S01]  /*07b0*/  LOP3.LUT R15, R2, 0x80000000, RZ, 0xfc, !PT ;  /* 0x80000000020f7812 */ /* 0x000fe200078efcff */
[----:B------:R-:W-:Y:S01]  /*07c0*/  UMOV UR5, URZ ;  /* 0x000000ff00057c82 */ /* 0x000fe20008000000 */
[----:B------:R-:W-:-:S05]  /*07d0*/  UMOV UR4, URZ ;  /* 0x000000ff00047c82 */ /* 0x000fca0008000000 */
.L_x_51:
        /* <DEDUP_REMOVED lines=29> */
[C---:B------:R-:W-:Y:S02]  /*09b0*/  SHF.L.W.U32.HI R2, R3.reuse, 0x2, R0 ;  /* 0x0000000203027819 */ /* 0x040fe40000010e00 */
[----:B------:R-:W-:Y:S02]  /*09c0*/  SHF.L.U32 R3, R3, 0x2, RZ ;  /* 0x0000000203037819 */ /* 0x000fe400000006ff */
        /* <DEDUP_REMOVED lines=13> */
.L_x_50:
[----:B------:R-:W-:Y:S05]  /*0aa0*/  BSYNC.RECONVERGENT B0 ;  /* 0x0000000000007941 */ /* 0x000fea0003800200 */
.L_x_49:
[----:B------:R-:W-:Y:S01]  /*0ab0*/  LOP3.LUT R6, R0, 0x1, RZ, 0xc0, !PT ;  /* 0x0000000100067812 */ /* 0x000fe200078ec0ff */
[----:B------:R-:W-:Y:S02]  /*0ac0*/  IMAD.MOV.U32 R14, RZ, RZ, 0x37cbac00 ;  /* 0x37cbac00ff0e7424 */ /* 0x000fe400078e00ff */
[----:B------:R-:W-:Y:S01]  /*0ad0*/  FMUL R3, R2, R2 ;  /* 0x0000000202037220 */ /* 0x000fe20000400000 */
[----:B------:R-:W-:Y:S01]  /*0ae0*/  IMAD.MOV.U32 R9, RZ, RZ, 0x3effffff ;  /* 0x3effffffff097424 */ /* 0x000fe200078e00ff */
[----:B------:R-:W-:Y:S01]  /*0af0*/  ISETP.NE.U32.AND P0, PT, R6, 0x1, PT ;  /* 0x000000010600780c */ /* 0x000fe20003f05070 */
[----:B------:R-:W-:Y:S02]  /*0b00*/  IMAD.MOV.U32 R6, RZ, RZ, 0x3d2aaabb ;  /* 0x3d2aaabbff067424 */ /* 0x000fe400078e00ff */
[----:B------:R-:W-:Y:S01]  /*0b10*/  FFMA R4, R3, R14, -0.0013887860113754868507 ;  /* 0xbab607ed03047423 */ /* 0x000fe2000000000e */
[----:B------:R-:W-:Y:S01]  /*0b20*/  LOP3.LUT P1, RZ, R0, 0x2, RZ, 0xc0, !PT ;  /* 0x0000000200ff7812 */ /* 0x000fe2000782c0ff */
[----:B------:R-:W-:Y:S01]  /*0b30*/  BSSY.RECONVERGENT B0, `(.L_x_52) ;  /* 0x0000043000007945 */ /* 0x000fe20003800200 */
[----:B------:R-:W-:-:S02]  /*0b40*/  FSEL R0, R2, 1, P0 ;  /* 0x3f80000002007808 */ /* 0x000fc40000000000 */
[----:B------:R-:W-:Y:S02]  /*0b50*/  FSEL R4, R4, -0.00019574658654164522886, !P0 ;  /* 0xb94d415304047808 */ /* 0x000fe40004000000 */
[----:B------:R-:W-:Y:S01]  /*0b60*/  FSEL R6, R6, 0.0083327032625675201416, !P0 ;  /* 0x3c0885e406067808 */ /* 0x000fe20004000000 */
[----:B------:R-:W-:Y:S01]  /*0b70*/  FFMA R11, R3, R0, RZ ;  /* 0x00000000030b7223 */ /* 0x000fe200000000ff */
[----:B------:R-:W-:Y:S02]  /*0b80*/  FSEL R9, -R9, -0.16666662693023681641, !P0 ;  /* 0xbe2aaaa809097808 */ /* 0x000fe40004000100 */
[----:B------:R-:W-:Y:S01]  /*0b90*/  FSETP.GE.AND P0, PT, |R7|, 105615, PT ;  /* 0x47ce47800700780b */ /* 0x000fe20003f06200 */
[----:B------:R-:W-:-:S04]  /*0ba0*/  FFMA R4, R3, R4, R6 ;  /* 0x0000000403047223 */ /* 0x000fc80000000006 */
[----:B------:R-:W-:-:S04]  /*0bb0*/  FFMA R4, R3, R4, R9 ;  /* 0x0000000403047223 */ /* 0x000fc80000000009 */
[----:B------:R-:W-:-:S04]  /*0bc0*/  FFMA R11, R11, R4, R0 ;  /* 0x000000040b0b7223 */ /* 0x000fc80000000000 */
[----:B------:R-:W-:Y:S01]  /*0bd0*/  @P1 FADD R11, RZ, -R11 ;  /* 0x8000000bff0b1221 */ /* 0x000fe20000000000 */
[----:B------:R-:W-:Y:S06]  /*0be0*/  @!P0 BRA `(.L_x_53) ;  /* 0x0000000000dc8947 */ /* 0x000fec0003800000 */
        /* <DEDUP_REMOVED lines=11> */
.L_x_54:
        /* <DEDUP_REMOVED lines=37> */
[----:B------:R-:W-:-:S03]  /*0ef0*/  LOP3.LUT R7, R2, R7, RZ, 0x3c, !PT ;  /* 0x0000000702077212 */ /* 0x000fc600078e3cff */
[----:B------:R-:W-:Y:S01]  /*0f00*/  @!P1 IMAD.MOV.U32 R13, RZ, RZ, R0 ;  /* 0x000000ffff0d9224 */ /* 0x000fe200078e0000 */
[----:B------:R-:W1:Y:S01]  /*0f10*/  I2F.F64.S64 R8, R8 ;  /* 0x0000000800087312 */ /* 0x000e620000301c00 */
[----:B------:R-:W-:Y:S01]  /*0f20*/  ISETP.GE.AND P0, PT, R7, RZ, PT ;  /* 0x000000ff0700720c */ /* 0x000fe20003f06270 */
[----:B-1----:R-:W-:-:S10]  /*0f30*/  DMUL R16, R8, UR4 ;  /* 0x0000000408107c28 */ /* 0x002fd40008000000 */
[----:B------:R-:W1:Y:S02]  /*0f40*/  F2F.F32.F64 R16, R16 ;  /* 0x0000001000107310 */ /* 0x000e640000301000 */
[----:B01----:R-:W-:-:S07]  /*0f50*/  FSEL R12, -R16, R16, !P0 ;  /* 0x00000010100c7208 */ /* 0x003fce0004000100 */
.L_x_53:
[----:B------:R-:W-:Y:S05]  /*0f60*/  BSYNC.RECONVERGENT B0 ;  /* 0x0000000000007941 */ /* 0x000fea0003800200 */
.L_x_52:
[----:B------:R-:W0:Y:S01]  /*0f70*/  LDCU UR4, c[0x0][0x394] ;  /* 0x00007280ff0477ac */ /* 0x000e220008000800 */
[----:B------:R-:W1:Y:S01]  /*0f80*/  LDC.64 R2, c[0x0][0x380] ;  /* 0x0000e000ff027b82 */ /* 0x000e620000000a00 */
[----:B0-----:R-:W-:-:S05]  /*0f90*/  IMAD R9, R5, UR4, R10 ;  /* 0x0000000405097c24 */ /* 0x001fca000f8e020a */
[----:B------:R-:W-:-:S05]  /*0fa0*/  SHF.L.U32 R9, R9, 0x1, RZ ;  /* 0x0000000109097819 */ /* 0x000fca00000006ff */
[----:B-1----:R-:W-:Y:S01]  /*0fb0*/  IMAD.WIDE.U32 R4, R9, 0x4, R2 ;  /* 0x0000000409047825 */ /* 0x002fe200078e0002 */
[----:B------:R-:W-:-:S03]  /*0fc0*/  LOP3.LUT R0, R13, 0x1, RZ, 0xc0, !PT ;  /* 0x000000010d007812 */ /* 0x000fc600078ec0ff */
[----:B------:R-:W-:Y:S01]  /*0fd0*/  FMUL R7, R12, R12 ;  /* 0x0000000c0c077220 */ /* 0x000fe20000400000 */
[----:B------:R-:W0:Y:S01]  /*0fe0*/  LDC.64 R2, c[0x0][0x388] ;  /* 0x0000e200ff027b82 */ /* 0x000e220000000a00 */
[----:B------:R-:W2:Y:S04]  /*0ff0*/  LDG.E R8, desc[UR6][R4.64+0x4] ;  /* 0x0000040604087981 */ /* 0x000ea8000c1e1900 */
[----:B------:R1:W3:Y:S01]  /*1000*/  LDG.E R6, desc[UR6][R4.64] ;  /* 0x0000000604067981 */ /* 0x0002e2000c1e1900 */
[----:B------:R-:W-:Y:S01]  /*1010*/  ISETP.NE.U32.AND P0, PT, R0, 0x1, PT ;  /* 0x000000010000780c */ /* 0x000fe20003f05070 */
[----:B------:R-:W-:Y:S01]  /*1020*/  FFMA R14, R7, R14, -0.0013887860113754868507 ;  /* 0xbab607ed070e7423 */ /* 0x000fe2000000000e */
[----:B------:R-:W-:Y:S02]  /*1030*/  IMAD.MOV.U32 R0, RZ, RZ, 0x3c0885e4 ;  /* 0x3c0885e4ff007424 */ /* 0x000fe400078e00ff */
[----:B------:R-:W-:-:S02]  /*1040*/  IMAD.MOV.U32 R10, RZ, RZ, 0x3e2aaaa8 ;  /* 0x3e2aaaa8ff0a7424 */ /* 0x000fc400078e00ff */
[----:B------:R-:W-:Y:S01]  /*1050*/  FSEL R14, R14, -0.00019574658654164522886, P0 ;  /* 0xb94d41530e0e7808 */ /* 0x000fe20000000000 */
[----:B------:R-:W-:Y:S01]  /*1060*/  VIADD R13, R13, 0x1 ;  /* 0x000000010d0d7836 */ /* 0x000fe20000000000 */
[----:B------:R-:W-:Y:S02]  /*1070*/  FSEL R0, R0, 0.041666727513074874878, !P0 ;  /* 0x3d2aaabb00007808 */ /* 0x000fe40004000000 */
[----:B-1----:R-:W-:Y:S02]  /*1080*/  FSEL R5, -R10, -0.4999999701976776123, !P0 ;  /* 0xbeffffff0a057808 */ /* 0x002fe40004000100 */
[----:B------:R-:W-:Y:S01]  /*1090*/  LOP3.LUT P1, RZ, R13, 0x2, RZ, 0xc0, !PT ;  /* 0x000000020dff7812 */ /* 0x000fe2000782c0ff */
[----:B------:R-:W-:Y:S01]  /*10a0*/  FFMA R14, R7, R14, R0 ;  /* 0x0000000e070e7223 */ /* 0x000fe20000000000 */
[----:B------:R-:W-:-:S03]  /*10b0*/  FSEL R0, R12, 1, !P0 ;  /* 0x3f8000000c007808 */ /* 0x000fc60004000000 */
[----:B------:R-:W-:Y:S01]  /*10c0*/  FFMA R5, R7, R14, R5 ;  /* 0x0000000e07057223 */ /* 0x000fe20000000005 */
[----:B0-----:R-:W-:-:S04]  /*10d0*/  IMAD.WIDE.U32 R2, R9, 0x4, R2 ;  /* 0x0000000409027825 */ /* 0x001fc800078e0002 */
[----:B------:R-:W-:-:S04]  /*10e0*/  FFMA R7, R7, R0, RZ ;  /* 0x0000000007077223 */ /* 0x000fc800000000ff */
[----:B------:R-:W-:-:S04]  /*10f0*/  FFMA R0, R7, R5, R0 ;  /* 0x0000000507007223 */ /* 0x000fc80000000000 */
[----:B------:R-:W-:Y:S01]  /*1100*/  @P1 FADD R0, RZ, -R0 ;  /* 0x80000000ff001221 */ /* 0x000fe20000000000 */
[----:B--2---:R-:W-:-:S03]  /*1110*/  FMUL R5, R11, R8 ;  /* 0x000000080b057220 */ /* 0x004fc60000400000 */
[C---:B------:R-:W-:Y:S01]  /*1120*/  FMUL R8, R0.reuse, R8 ;  /* 0x0000000800087220 */ /* 0x040fe20000400000 */
[----:B---3--:R-:W-:-:S03]  /*1130*/  FFMA R5, R0, R6, -R5 ;  /* 0x0000000600057223 */ /* 0x008fc60000000805 */
[----:B------:R-:W-:Y:S02]  /*1140*/  FFMA R11, R11, R6, R8 ;  /* 0x000000060b0b7223 */ /* 0x000fe40000000008 */
[----:B------:R-:W-:Y:S04]  /*1150*/  STG.E desc[UR6][R2.64], R5 ;  /* 0x0000000502007986 */ /* 0x000fe8000c101906 */
[----:B------:R-:W-:Y:S01]  /*1160*/  STG.E desc[UR6][R2.64+0x4], R11 ;  /* 0x0000040b02007986 */ /* 0x000fe2000c101906 */
[----:B------:R-:W-:Y:S05]  /*1170*/  EXIT ;  /* 0x000000000000794d */ /* 0x000fea0003800000 */
        .weak           $__internal_2_$__cuda_sm20_rcp_rn_f32_slowpath
        .type           $__internal_2_$__cuda_sm20_rcp_rn_f32_slowpath,@function
        .size           $__internal_2_$__cuda_sm20_rcp_rn_f32_slowpath,($__internal_3_$__cuda_sm3x_div_rn_noftz_f32_slowpath - $__internal_2_$__cuda_sm20_rcp_rn_f32_slowpath)
$__internal_2_$__cuda_sm20_rcp_rn_f32_slowpath:
[----:B------:R-:W-:Y:S01]  /*1180*/  IMAD.SHL.U32 R0, R2, 0x2, RZ ;  /* 0x0000000202007824 */ /* 0x000fe200078e00ff */
[----:B------:R-:W-:Y:S04]  /*1190*/  BSSY.RECONVERGENT B1, `(.L_x_55) ;  /* 0x0000030000017945 */ /* 0x000fe80003800200 */
[----:B------:R-:W-:-:S04]  /*11a0*/  SHF.R.U32.HI R9, RZ, 0x18, R0 ;  /* 0x00000018ff097819 */ /* 0x000fc80000011600 */
[----:B------:R-:W-:-:S13]  /*11b0*/  ISETP.NE.U32.AND P0, PT, R9, RZ, PT ;  /* 0x000000ff0900720c */ /* 0x000fda0003f05070 */
[----:B------:R-:W-:Y:S05]  /*11c0*/  @P0 BRA `(.L_x_56) ;  /* 0x0000000000280947 */ /* 0x000fea0003800000 */
[----:B------:R-:W-:-:S04]  /*11d0*/  SHF.L.U32 R0, R2, 0x1, RZ ;  /* 0x0000000102007819 */ /* 0x000fc800000006ff */
        /* <DEDUP_REMOVED lines=9> */
.L_x_56:
[----:B------:R-:W-:-:S05]  /*1270*/  VIADD R11, R9, 0xffffff03 ;  /* 0xffffff03090b7836 */ /* 0x000fca0000000000 */
[----:B------:R-:W-:-:S13]  /*1280*/  ISETP.GT.U32.AND P0, PT, R11, 0x1, PT ;  /* 0x000000010b00780c */ /* 0x000fda0003f04070 */
[----:B------:R-:W-:Y:S05]  /*1290*/  @P0 BRA `(.L_x_58) ;  /* 0x0000000000780947 */ /* 0x000fea0003800000 */
[----:B------:R-:W-:Y:S01]  /*12a0*/  LOP3.LUT R0, R2, 0x7fffff, RZ, 0xc0, !PT ;  /* 0x007fffff02007812 */ /* 0x000fe200078ec0ff */
[----:B------:R-:W-:-:S03]  /*12b0*/  IMAD.MOV.U32 R8, RZ, RZ, 0x3 ;  /* 0x00000003ff087424 */ /* 0x000fc600078e00ff */
        /* <DEDUP_REMOVED lines=21> */
[----:B------:R-:W-:Y:S02]  /*1410*/  ISETP.GE.AND P0, PT, R0, RZ, PT ;  /* 0x000000ff0000720c */ /* 0x000fe40003f06270 */
[----:B------:R-:W-:-:S04]  /*1420*/  IADD3 R0, PT, PT, R9, -0xfc, RZ ;  /* 0xffffff0409007810 */ /* 0x000fc80007ffe0ff */
[----:B------:R-:W-:-:S07]  /*1430*/  SHF.R.U32.HI R3, RZ, R0, R3 ;  /* 0x00000000ff037219 */ /* 0x000fce0000011603 */
[----:B------:R-:W-:-:S04]  /*1440*/  @!P0 VIADD R3, R3, 0x1 ;  /* 0x0000000103038836 */ /* 0x000fc80000000000 */
[----:B------:R-:W-:-:S05]  /*1450*/  @!P1 IMAD.SHL.U32 R3, R3, 0x2, RZ ;  /* 0x0000000203039824 */ /* 0x000fca00078e00ff */
[----:B------:R-:W-:Y:S01]  /*1460*/  LOP3.LUT R3, R3, 0x80000000, R2, 0xf8, !PT ;  /* 0x8000000003037812 */ /* 0x000fe200078ef802 */
[----:B------:R-:W-:Y:S06]  /*1470*/  BRA `(.L_x_57) ;  /* 0x0000000000047947 */ /* 0x000fec0003800000 */
.L_x_58:
[----:B------:R0:W1:Y:S02]  /*1480*/  MUFU.RCP R3, R2 ;  /* 0x0000000200037308 */ /* 0x0000640000001000 */
.L_x_57:
[----:B------:R-:W-:Y:S05]  /*1490*/  BSYNC.RECONVERGENT B1 ;  /* 0x0000000000017941 */ /* 0x000fea0003800200 */
.L_x_55:
[----:B-1----:R-:W-:Y:S01]  /*14a0*/  IMAD.MOV.U32 R7, RZ, RZ, R3 ;  /* 0x000000ffff077224 */ /* 0x002fe200078e0003 */
[----:B------:R-:W-:Y:S01]  /*14b0*/  MOV R3, 0x0 ;  /* 0x0000000000037802 */ /* 0x000fe20000000f00 */
[----:B0-----:R-:W-:-:S04]  /*14c0*/  IMAD.MOV.U32 R2, RZ, RZ, R4 ;  /* 0x000000ffff027224 */ /* 0x001fc800078e0004 */
[----:B------:R-:W-:Y:S05]  /*14d0*/  RET.REL.NODEC R2 `(_Z15rope_f32_kernelPKfPfii) ;  /* 0xffffffe802c87950 */ /* 0x000fea0003c3ffff */
        .weak           $__internal_3_$__cuda_sm3x_div_rn_noftz_f32_slowpath
        .type           $__internal_3_$__cuda_sm3x_div_rn_noftz_f32_slowpath,@function
        .size           $__internal_3_$__cuda_sm3x_div_rn_noftz_f32_slowpath,(.L_x_74 - $__internal_3_$__cuda_sm3x_div_rn_noftz_f32_slowpath)
$__internal_3_$__cuda_sm3x_div_rn_noftz_f32_slowpath:
[--C-:B------:R-:W-:Y:S01]  /*14e0*/  SHF.R.U32.HI R6, RZ, 0x17, R3.reuse ;  /* 0x00000017ff067819 */ /* 0x100fe20000011603 */
[----:B------:R-:W-:Y:S01]  /*14f0*/  BSSY.RECONVERGENT B1, `(.L_x_59) ;  /* 0x0000064000017945 */ /* 0x000fe20003800200 */
[--C-:B------:R-:W-:Y:S01]  /*1500*/  SHF.R.U32.HI R4, RZ, 0x17, R0.reuse ;  /* 0x00000017ff047819 */ /* 0x100fe20000011600 */
[----:B------:R-:W-:Y:S01]  /*1510*/  IMAD.MOV.U32 R7, RZ, RZ, R0 ;  /* 0x000000ffff077224 */ /* 0x000fe200078e0000 */
[----:B------:R-:W-:Y:S01]  /*1520*/  LOP3.LUT R6, R6, 0xff, RZ, 0xc0, !PT ;  /* 0x000000ff06067812 */ /* 0x000fe200078ec0ff */
[----:B------:R-:W-:Y:S01]  /*1530*/  IMAD.MOV.U32 R8, RZ, RZ, R3 ;  /* 0x000000ffff087224 */ /* 0x000fe200078e0003 */
        /* <DEDUP_REMOVED lines=30> */
.L_x_60:
[----:B------:R-:W-:Y:S01]  /*1720*/  LEA R3, R6, 0xc0800000, 0x17 ;  /* 0xc080000006037811 */ /* 0x000fe200078eb8ff */
[----:B------:R-:W-:Y:S01]  /*1730*/  BSSY.RECONVERGENT B2, `(.L_x_65) ;  /* 0x0000036000027945 */ /* 0x000fe20003800200 */
[----:B------:R-:W-:-:S03]  /*1740*/  IADD3 R4, PT, PT, R4, -0x7f, RZ ;  /* 0xffffff8104047810 */ /* 0x000fc60007ffe0ff */
[----:B------:R-:W-:Y:S02]  /*1750*/  IMAD.IADD R3, R8, 0x1, -R3 ;  /* 0x0000000108037824 */ /* 0x000fe400078e0a03 */
[C---:B------:R-:W-:Y:S01]  /*1760*/  IMAD R0, R4.reuse, -0x800000, R7 ;  /* 0xff80000004007824 */ /* 0x040fe200078e0207 */
[----:B------:R-:W-:Y:S01]  /*1770*/  IADD3 R4, PT, PT, R4, 0x7f, -R6 ;  /* 0x0000007f04047810 */ /* 0x000fe20007ffe806 */
[----:B------:R-:W0:Y:S01]  /*1780*/  MUFU.RCP R8, R3 ;  /* 0x0000000300087308 */ /* 0x000e220000001000 */
[----:B------:R-:W-:-:S03]  /*1790*/  FADD.FTZ R11, -R3, -RZ ;  /* 0x800000ff030b7221 */ /* 0x000fc60000010100 */
[----:B------:R-:W-:Y:S02]  /*17a0*/  IMAD.IADD R4, R4, 0x1, R9 ;  /* 0x0000000104047824 */ /* 0x000fe400078e0209 */
[----:B0-----:R-:W-:-:S04]  /*17b0*/  FFMA R13, R8, R11, 1 ;  /* 0x3f800000080d7423 */ /* 0x001fc8000000000b */
        /* <DEDUP_REMOVED lines=41> */
.L_x_67:
[----:B------:R-:W-:-:S04]  /*1a50*/  LOP3.LUT R0, R0, 0x80000000, RZ, 0xc0, !PT ;  /* 0x8000000000007812 */ /* 0x000fc800078ec0ff */
[----:B------:R-:W-:Y:S01]  /*1a60*/  LOP3.LUT R0, R0, 0x7f800000, RZ, 0xfc, !PT ;  /* 0x7f80000000007812 */ /* 0x000fe200078efcff */
[----:B------:R-:W-:Y:S06]  /*1a70*/  BRA `(.L_x_68) ;  /* 0x0000000000047947 */ /* 0x000fec0003800000 */
.L_x_66:
[----:B------:R-:W-:-:S07]  /*1a80*/  IMAD R0, R4, 0x800000, R0 ;  /* 0x0080000004007824 */ /* 0x000fce00078e0200 */
.L_x_68:
[----:B------:R-:W-:Y:S05]  /*1a90*/  BSYNC.RECONVERGENT B2 ;  /* 0x0000000000027941 */ /* 0x000fea0003800200 */
.L_x_65:
[----:B------:R-:W-:Y:S05]  /*1aa0*/  BRA `(.L_x_69) ;  /* 0x0000000000207947 */ /* 0x000fea0003800000 */
.L_x_64:
[----:B------:R-:W-:-:S04]  /*1ab0*/  LOP3.LUT R0, R8, 0x80000000, R7, 0x48, !PT ;  /* 0x8000000008007812 */ /* 0x000fc800078e4807 */
[----:B------:R-:W-:Y:S01]  /*1ac0*/  LOP3.LUT R0, R0, 0x7f800000, RZ, 0xfc, !PT ;  /* 0x7f80000000007812 */ /* 0x000fe200078efcff */
[----:B------:R-:W-:Y:S06]  /*1ad0*/  BRA `(.L_x_69) ;  /* 0x0000000000147947 */ /* 0x000fec0003800000 */
.L_x_63:
[----:B------:R-:W-:Y:S01]  /*1ae0*/  LOP3.LUT R0, R8, 0x80000000, R7, 0x48, !PT ;  /* 0x8000000008007812 */ /* 0x000fe200078e4807 */
[----:B------:R-:W-:Y:S06]  /*1af0*/  BRA `(.L_x_69) ;  /* 0x00000000000c7947 */ /* 0x000fec0003800000 */
.L_x_62:
[----:B------:R-:W0:Y:S01]  /*1b00*/  MUFU.RSQ R0, -QNAN ;  /* 0xffc0000000007908 */ /* 0x000e220000001400 */
[----:B------:R-:W-:Y:S05]  /*1b10*/  BRA `(.L_x_69) ;  /* 0x0000000000047947 */ /* 0x000fea0003800000 */
.L_x_61:
[----:B------:R-:W-:-:S07]  /*1b20*/  FADD.FTZ R0, R0, R3 ;  /* 0x0000000300007221 */ /* 0x000fce0000010000 */
.L_x_69:
[----:B------:R-:W-:Y:S05]  /*1b30*/  BSYNC.RECONVERGENT B1 ;  /* 0x0000000000017941 */ /* 0x000fea0003800200 */
.L_x_59:
[----:B------:R-:W-:-:S04]  /*1b40*/  IMAD.MOV.U32 R3, RZ, RZ, 0x0 ;  /* 0x00000000ff037424 */ /* 0x000fc800078e00ff */
[----:B0-----:R-:W-:Y:S05]  /*1b50*/  RET.REL.NODEC R2 `(_Z15rope_f32_kernelPKfPfii) ;  /* 0xffffffe402287950 */ /* 0x001fea0003c3ffff */
.L_x_70:
        /* <DEDUP_REMOVED lines=10> */
.L_x_74:


//--------------------- .nv.global.init           --------------------------
	.section	.nv.global.init,"aw",@progbits
	.align	4
.nv.global.init:
	.type		__cudart_i2opi_f,@object
	.size		__cudart_i2opi_f,(.L_0 - __cudart_i2opi_f)
__cudart_i2opi_f:
        /*0000*/ 	.byte	0x41, 0x90, 0x43, 0x3c, 0x99, 0x95, 0x62, 0xdb, 0xc0, 0xdd, 0x34, 0xf5, 0xd1, 0x57, 0x27, 0xfc
        /*0010*/ 	.byte	0x29, 0x15, 0x44, 0x4e, 0x6e, 0x83, 0xf9, 0xa2
.L_0:


//--------------------- .nv.shared.reserved.0     --------------------------
	.section	.nv.shared.reserved.0,"aw",@nobits
	.weak		__nv_reservedSMEM_offset_0_alias
	.size		__nv_reservedSMEM_offset_0_alias, 0, 64
	.other		__nv_reservedSMEM_offset_0_alias,@"STO_CUDA_RESERVED_SHARED STV_DEFAULT"
__nv_reservedSMEM_offset_0_alias:
	.zero		0
	.zero		64


//--------------------- .nv.constant0._Z17rope_f32x4_kernelPfS_ii --------------------------
	.section	.nv.constant0._Z17rope_f32x4_kernelPfS_ii,"a",@progbits
	.sectionflags	@""
	.align	4
.nv.constant0._Z17rope_f32x4_kernelPfS_ii:
	.zero		920


//--------------------- .nv.constant0._Z15rope_f32_kernelPKfPfii --------------------------
	.section	.nv.constant0._Z15rope_f32_kernelPKfPfii,"a",@progbits
	.sectionflags	@""
	.align	4
.nv.constant0._Z15rope_f32_kernelPKfPfii:
	.zero		920


//--------------------- SYMBOLS --------------------------

	.type		.nv.reservedSmem.offset0,@object
	.size		.nv.reservedSmem.offset0,0x4
